# CuTe-DSL kernel — source=cudnn_frontend_dsl family=gemm_swiglu
# config = {"ab_dtype": "Float8E4M3FN", "c_dtype": "BFloat16", "mma_mn": [256, 256], "cluster_mn": [4, 2]}


// ===== COMPILED SASS (sm_100a) =====

	.target	sm_100a

	.elftype	@"ET_EXEC"


//--------------------- .note.nv.tkinfo           --------------------------
	.section	.note.nv.tkinfo,"",@"SHT_NOTE"
	.sectionflags	@"SHF_NOTE_NV_TKINFO"
	.tkinfo
        /*0018*/ 	.word	0x00000081
        /*0030*/ 	.string	""
        /*0030*/ 	.string	"ptxas"
        /*0030*/ 	.string	"Cuda compilation tools, release 12.9, V12.9.83"
        /*0030*/ 	.string	"Build system must define TOOLS_VERSION_EXTENDED"
        /*0030*/ 	.string	"-O 3 -arch sm_100a "



//--------------------- .note.nv.cuver            --------------------------
	.section	.note.nv.cuver,"",@"SHT_NOTE"
	.sectionflags	@"SHF_NOTE_NV_CUVER"
        /*0018*/ 	.short	0x0001
        /*001a*/ 	.short	0x0064
        /*001c*/ 	.short	0x0001
        /*001e*/ 	.short	0x0000
        /*0020*/ 	.short	0x0001
        /*0022*/ 	.short	0x0000


//--------------------- .nv.info                  --------------------------
	.section	.nv.info,"",@"SHT_CUDA_INFO"
	.align	4


	//----- nvinfo : EIATTR_REGCOUNT
	.align		4
        /*0000*/ 	.byte	0x04, 0x2f
        /*0002*/ 	.short	(.L_6 - .L_5)
	.align		4
.L_5:
        /*0004*/ 	.word	index@(kernel_cutlass_kernel_cudnngemm_swigludense_gemm_persistent_swigluPersistentDenseGemmKernel_object_at__TiledMMA_ThrLayoutVMNK21111000_PermutationMNK____MMAAtom_ThrID21_ShapeMNK25625632_TV_0)
        /*0008*/ 	.word	0x00000060


	//----- nvinfo : EIATTR_FRAME_SIZE
	.align		4
.L_6:
        /*000c*/ 	.byte	0x04, 0x11
        /*000e*/ 	.short	(.L_8 - .L_7)
	.align		4
.L_7:
        /*0010*/ 	.word	index@($__internal_2_$__cuda_sm10x_tcgen05_guardrail_trap_unallocated_columns_being_dealloced)
        /*0014*/ 	.word	0x00000000


	//----- nvinfo : EIATTR_FRAME_SIZE
	.align		4
.L_8:
        /*0018*/ 	.byte	0x04, 0x11
        /*001a*/ 	.short	(.L_10 - .L_9)
	.align		4
.L_9:
        /*001c*/ 	.word	index@($__internal_1_$__cuda_sm10x_tcgen05_guardrail_trap_phase_invalid_during_alloc)
        /*0020*/ 	.word	0x00000000


	//----- nvinfo : EIATTR_FRAME_SIZE
	.align		4
.L_10:
        /*0024*/ 	.byte	0x04, 0x11
        /*0026*/ 	.short	(.L_12 - .L_11)
	.align		4
.L_11:
        /*0028*/ 	.word	index@($__internal_0_$__cuda_sm10x_tcgen05_guardrail_trap_col_being_dealloced_not_returned_by_alloc)
        /*002c*/ 	.word	0x00000000


	//----- nvinfo : EIATTR_FRAME_SIZE
	.align		4
.L_12:
        /*0030*/ 	.byte	0x04, 0x11
        /*0032*/ 	.short	(.L_14 - .L_13)
	.align		4
.L_13:
        /*0034*/ 	.word	index@(kernel_cutlass_kernel_cudnngemm_swigludense_gemm_persistent_swigluPersistentDenseGemmKernel_object_at__TiledMMA_ThrLayoutVMNK21111000_PermutationMNK____MMAAtom_ThrID21_ShapeMNK25625632_TV_0)
        /*0038*/ 	.word	0x00000000


	//----- nvinfo : EIATTR_MIN_STACK_SIZE
	.align		4
.L_14:
        /*003c*/ 	.byte	0x04, 0x12
        /*003e*/ 	.short	(.L_16 - .L_15)
	.align		4
.L_15:
        /*0040*/ 	.word	index@(kernel_cutlass_kernel_cudnngemm_swigludense_gemm_persistent_swigluPersistentDenseGemmKernel_object_at__TiledMMA_ThrLayoutVMNK21111000_PermutationMNK____MMAAtom_ThrID21_ShapeMNK25625632_TV_0)
        /*0044*/ 	.word	0x00000000
.L_16:


//--------------------- .nv.info.kernel_cutlass_kernel_cudnngemm_swigludense_gemm_persistent_swigluPersistentDenseGemmKernel_object_at__TiledMMA_ThrLayoutVMNK21111000_PermutationMNK____MMAAtom_ThrID21_ShapeMNK25625632_TV_0 --------------------------
	.section	.nv.info.kernel_cutlass_kernel_cudnngemm_swigludense_gemm_persistent_swigluPersistentDenseGemmKernel_object_at__TiledMMA_ThrLayoutVMNK21111000_PermutationMNK____MMAAtom_ThrID21_ShapeMNK25625632_TV_0,"",@"SHT_CUDA_INFO"
	.sectionflags	@""
	.align	4


	//----- nvinfo : EIATTR_CUDA_API_VERSION
	.align		4
        /*0000*/ 	.byte	0x04, 0x37
        /*0002*/ 	.short	(.L_18 - .L_17)
.L_17:
        /*0004*/ 	.word	0x00000081


	//----- nvinfo : EIATTR_KPARAM_INFO
	.align		4
.L_18:
        /*0008*/ 	.byte	0x04, 0x17
        /*000a*/ 	.short	(.L_20 - .L_19)
.L_19:
        /*000c*/ 	.word	0x00000000
        /*0010*/ 	.short	0x0008
        /*0012*/ 	.short	0x0264
        /*0014*/ 	.byte	0x00, 0xf0, 0x11, 0x00


	//----- nvinfo : EIATTR_KPARAM_INFO
	.align		4
.L_20:
        /*0018*/ 	.byte	0x04, 0x17
        /*001a*/ 	.short	(.L_22 - .L_21)
.L_21:
        /*001c*/ 	.word	0x00000000
        /*0020*/ 	.short	0x0007
        /*0022*/ 	.short	0x0258
        /*0024*/ 	.byte	0x00, 0xf0, 0x31, 0x00


	//----- nvinfo : EIATTR_KPARAM_INFO
	.align		4
.L_22:
        /*0028*/ 	.byte	0x04, 0x17
        /*002a*/ 	.short	(.L_24 - .L_23)
.L_23:
        /*002c*/ 	.word	0x00000000
        /*0030*/ 	.short	0x0006
        /*0032*/ 	.short	0x024c
        /*0034*/ 	.byte	0x00, 0xf0, 0x31, 0x00


	//----- nvinfo : EIATTR_KPARAM_INFO
	.align		4
.L_24:
        /*0038*/ 	.byte	0x04, 0x17
        /*003a*/ 	.short	(.L_26 - .L_25)
.L_25:
        /*003c*/ 	.word	0x00000000
        /*0040*/ 	.short	0x0005
        /*0042*/ 	.short	0x0240
        /*0044*/ 	.byte	0x00, 0xf0, 0x31, 0x00


	//----- nvinfo : EIATTR_KPARAM_INFO
	.align		4
.L_26:
        /*0048*/ 	.byte	0x04, 0x17
        /*004a*/ 	.short	(.L_28 - .L_27)
.L_27:
        /*004c*/ 	.word	0x00000000
        /*0050*/ 	.short	0x0004
        /*0052*/ 	.short	0x01c0
        /*0054*/ 	.byte	0x00, 0xf0, 0x01, 0x02


	//----- nvinfo : EIATTR_KPARAM_INFO
	.align		4
.L_28:
        /*0058*/ 	.byte	0x04, 0x17
        /*005a*/ 	.short	(.L_30 - .L_29)
.L_29:
        /*005c*/ 	.word	0x00000000
        /*0060*/ 	.short	0x0003
        /*0062*/ 	.short	0x0140
        /*0064*/ 	.byte	0x00, 0xf0, 0x01, 0x02


	//----- nvinfo : EIATTR_KPARAM_INFO
	.align		4
.L_30:
        /*0068*/ 	.byte	0x04, 0x17
        /*006a*/ 	.short	(.L_32 - .L_31)
.L_31:
        /*006c*/ 	.word	0x00000000
        /*0070*/ 	.short	0x0002
        /*0072*/ 	.short	0x00c0
        /*0074*/ 	.byte	0x00, 0xf0, 0x01, 0x02


	//----- nvinfo : EIATTR_KPARAM_INFO
	.align		4
.L_32:
        /*0078*/ 	.byte	0x04, 0x17
        /*007a*/ 	.short	(.L_34 - .L_33)
.L_33:
        /*007c*/ 	.word	0x00000000
        /*0080*/ 	.short	0x0001
        /*0082*/ 	.short	0x0040
        /*0084*/ 	.byte	0x00, 0xf0, 0x01, 0x02


	//----- nvinfo : EIATTR_KPARAM_INFO
	.align		4
.L_34:
        /*0088*/ 	.byte	0x04, 0x17
        /*008a*/ 	.short	(.L_36 - .L_35)
.L_35:
        /*008c*/ 	.word	0x00000000
        /*0090*/ 	.short	0x0000
        /*0092*/ 	.short	0x0000
        /*0094*/ 	.byte	0x00, 0xf0, 0x0d, 0x00


	//----- nvinfo : EIATTR_AT_ENTRY_FRAGMENTS
	.align		4
.L_36:
        /*0098*/ 	.byte	0x04, 0x4f
        /*009a*/ 	.short	(.L_38 - .L_37)


	//   ....[0]....
.L_37:
        /*009c*/ 	.word	0x00000004


	//   ....[1]....
        /*00a0*/ 	.word	0x00000005


	//----- nvinfo : EIATTR_RESERVED_SMEM_USED
	.align		4
.L_38:
        /*00a4*/ 	.byte	0x01, 0x41
	.zero		2


	//----- nvinfo : EIATTR_SPARSE_MMA_MASK
	.align		4
        /*00a8*/ 	.byte	0x03, 0x50
        /*00aa*/ 	.short	0x0000


	//----- nvinfo : EIATTR_TCGEN05_2CTA_USED
	.align		4
        /*00ac*/ 	.byte	0x01, 0x52
	.zero		2


	//----- nvinfo : EIATTR_MAXREG_COUNT
	.align		4
        /*00b0*/ 	.byte	0x03, 0x1b
        /*00b2*/ 	.short	0x00ff


	//----- nvinfo : EIATTR_NUM_BARRIERS
	.align		4
        /*00b4*/ 	.byte	0x02, 0x4c
        /*00b6*/ 	.byte	0x03
	.zero		1


	//----- nvinfo : EIATTR_INT_WARP_WIDE_INSTR_OFFSETS
	.align		4
        /*00b8*/ 	.byte	0x04, 0x31
        /*00ba*/ 	.short	(.L_40 - .L_39)


	//   ....[0]....
.L_39:
        /*00bc*/ 	.word	0x000047c0


	//   ....[1]....
        /*00c0*/ 	.word	0x000047f0


	//----- nvinfo : EIATTR_COOP_GROUP_MASK_REGIDS
	.align		4
.L_40:
        /*00c4*/ 	.byte	0x04, 0x29
        /*00c6*/ 	.short	(.L_42 - .L_41)


	//   ....[0]....
.L_41:
        /*00c8*/ 	.word	0xffffffff


	//   ....[1]....
        /*00cc*/ 	.word	0xffffffff


	//   ....[2]....
        /*00d0*/ 	.word	0xffffffff


	//   ....[3]....
        /*00d4*/ 	.word	0xffffffff


	//   ....[4]....
        /*00d8*/ 	.word	0xffffffff


	//   ....[5]....
        /*00dc*/ 	.word	0xffffffff


	//   ....[6]....
        /*00e0*/ 	.word	0xffffffff


	//----- nvinfo : EIATTR_COOP_GROUP_INSTR_OFFSETS
	.align		4
.L_42:
        /*00e4*/ 	.byte	0x04, 0x28
        /*00e6*/ 	.short	(.L_44 - .L_43)


	//   ....[0]....
.L_43:
        /*00e8*/ 	.word	0x000004c0


	//   ....[1]....
        /*00ec*/ 	.word	0x000006f0


	//   ....[2]....
        /*00f0*/ 	.word	0x00000840


	//   ....[3]....
        /*00f4*/ 	.word	0x00001d20


	//   ....[4]....
        /*00f8*/ 	.word	0x00002330


	//   ....[5]....
        /*00fc*/ 	.word	0x00004640


	//   ....[6]....
        /*0100*/ 	.word	0x000048a0


	//----- nvinfo : EIATTR_VRC_CTA_INIT_COUNT
	.align		4
.L_44:
        /*0104*/ 	.byte	0x02, 0x4a
        /*0106*/ 	.byte	0x80
	.zero		1


	//----- nvinfo : EIATTR_MBARRIER_INSTR_OFFSETS
	.align		4
        /*0108*/ 	.byte	0x04, 0x39
        /*010a*/ 	.short	(.L_46 - .L_45)


	//   ....[0]....
.L_45:
        /*010c*/ 	.word	0x000003d0
        /*0110*/ 	.word	0x000000ff
        /*0114*/ 	.word	0x00000000
        /*0118*/ 	.short	0x0100
        /*011a*/ 	.byte	0x07
	.zero		1


	//   ....[1]....
        /*011c*/ 	.word	0x000003e0
        /*0120*/ 	.word	0x000000ff
        /*0124*/ 	.word	0x00000008
        /*0128*/ 	.short	0x0100
        /*012a*/ 	.byte	0x07
	.zero		1


	//   ....[2]....
        /*012c*/ 	.word	0x000003f0
        /*0130*/ 	.word	0x000000ff
        /*0134*/ 	.word	0x00000010
        /*0138*/ 	.short	0x0100
        /*013a*/ 	.byte	0x07
	.zero		1


	//   ....[3]....
        /*013c*/ 	.word	0x00000400
        /*0140*/ 	.word	0x000000ff
        /*0144*/ 	.word	0x00000018
        /*0148*/ 	.short	0x0100
        /*014a*/ 	.byte	0x07
	.zero		1


	//   ....[4]....
        /*014c*/ 	.word	0x00000410
        /*0150*/ 	.word	0x000000ff
        /*0154*/ 	.word	0x00000020
        /*0158*/ 	.short	0x0100
        /*015a*/ 	.byte	0x07
	.zero		1


	//   ....[5]....
        /*015c*/ 	.word	0x00000420
        /*0160*/ 	.word	0x000000ff
        /*0164*/ 	.word	0x00000028
        /*0168*/ 	.short	0x0100
        /*016a*/ 	.byte	0x07
	.zero		1


	//   ....[6]....
        /*016c*/ 	.word	0x00000430
        /*0170*/ 	.word	0x000000ff
        /*0174*/ 	.word	0x00000030
        /*0178*/ 	.short	0x0100
        /*017a*/ 	.byte	0x07
	.zero		1


	//   ....[7]....
        /*017c*/ 	.word	0x00000440
        /*0180*/ 	.word	0x000000ff
        /*0184*/ 	.word	0x00000038
        /*0188*/ 	.short	0x0100
        /*018a*/ 	.byte	0x07
	.zero		1


	//   ....[8]....
        /*018c*/ 	.word	0x00000450
        /*0190*/ 	.word	0x000000ff
        /*0194*/ 	.word	0x00000040
        /*0198*/ 	.short	0x0100
        /*019a*/ 	.byte	0x07
	.zero		1


	//   ....[9]....
        /*019c*/ 	.word	0x00000460
        /*01a0*/ 	.word	0x000000ff
        /*01a4*/ 	.word	0x00000048
        /*01a8*/ 	.short	0x0100
        /*01aa*/ 	.byte	0x07
	.zero		1


	//   ....[10]....
        /*01ac*/ 	.word	0x00000660
        /*01b0*/ 	.word	0x000000ff
        /*01b4*/ 	.word	0x00000050
        /*01b8*/ 	.short	0x0100
        /*01ba*/ 	.byte	0x07
	.zero		1


	//   ....[11]....
        /*01bc*/ 	.word	0x00000670
        /*01c0*/ 	.word	0x000000ff
        /*01c4*/ 	.word	0x00000058
        /*01c8*/ 	.short	0x0100
        /*01ca*/ 	.byte	0x07
	.zero		1


	//   ....[12]....
        /*01cc*/ 	.word	0x00000680
        /*01d0*/ 	.word	0x000000ff
        /*01d4*/ 	.word	0x00000060
        /*01d8*/ 	.short	0x0100
        /*01da*/ 	.byte	0x07
	.zero		1


	//   ....[13]....
        /*01dc*/ 	.word	0x00000690
        /*01e0*/ 	.word	0x000000ff
        /*01e4*/ 	.word	0x00000068
        /*01e8*/ 	.short	0x0100
        /*01ea*/ 	.byte	0x07
	.zero		1


	//   ....[14]....
        /*01ec*/ 	.word	0x000007e0
        /*01f0*/ 	.word	0x000000ff
        /*01f4*/ 	.word	0x00000070
        /*01f8*/ 	.short	0x0100
        /*01fa*/ 	.byte	0x06
	.zero		1


	//   ....[15]....
        /*01fc*/ 	.word	0x00000cc0
        /*0200*/ 	.word	0x000000ff
        /*0204*/ 	.word	0x00000028
        /*0208*/ 	.short	0x010a
        /*020a*/ 	.byte	0x06
	.zero		1


	//   ....[16]....
        /*020c*/ 	.word	0x00000e10
        /*0210*/ 	.word	0x000000ff
        /*0214*/ 	.word	0x00000028
        /*0218*/ 	.short	0x010a
        /*021a*/ 	.byte	0x09
	.zero		1


	//   ....[17]....
        /*021c*/ 	.word	0x00000ff0
        /*0220*/ 	.word	0x000000ff
        /*0224*/ 	.word	0x00000028
        /*0228*/ 	.short	0x010a
        /*022a*/ 	.byte	0x25
	.zero		1


	//   ....[18]....
        /*022c*/ 	.word	0x00001340
        /*0230*/ 	.word	0x000000ff
        /*0234*/ 	.word	0x00000028
        /*0238*/ 	.short	0x010a
        /*023a*/ 	.byte	0x05
	.zero		1


	//   ....[19]....
        /*023c*/ 	.word	0x000017b0
        /*0240*/ 	.word	0x000000ff
        /*0244*/ 	.word	0x00000000
        /*0248*/ 	.short	0x010a
        /*024a*/ 	.byte	0x06
	.zero		1


	//   ....[20]....
        /*024c*/ 	.word	0x000017c0
        /*0250*/ 	.word	0x000000ff
        /*0254*/ 	.word	0x00000060
        /*0258*/ 	.short	0x010a
        /*025a*/ 	.byte	0x07
	.zero		1


	//   ....[21]....
        /*025c*/ 	.word	0x00001950
        /*0260*/ 	.word	0x000000ff
        /*0264*/ 	.word	0x00000000
        /*0268*/ 	.short	0x010a
        /*026a*/ 	.byte	0x05
	.zero		1


	//   ....[22]....
        /*026c*/ 	.word	0x00001b00
        /*0270*/ 	.word	0x000000ff
        /*0274*/ 	.word	0x00000000
        /*0278*/ 	.short	0x010a
        /*027a*/ 	.byte	0x06
	.zero		1


	//   ....[23]....
        /*027c*/ 	.word	0x00001ca0
        /*0280*/ 	.word	0x00000000
        /*0284*/ 	.word	0x00000060
        /*0288*/ 	.short	0x010a
        /*028a*/ 	.byte	0xff
	.zero		1


	//   ....[24]....
        /*028c*/ 	.word	0x00001fa0
        /*0290*/ 	.word	0x00000003
        /*0294*/ 	.word	0x00000000
        /*0298*/ 	.short	0x010a
        /*029a*/ 	.byte	0xff
	.zero		1


	//   ....[25]....
        /*029c*/ 	.word	0x00001fc0
        /*02a0*/ 	.word	0x00000003
        /*02a4*/ 	.word	0x00000000
        /*02a8*/ 	.short	0x010a
        /*02aa*/ 	.byte	0xff
	.zero		1


	//   ....[26]....
        /*02ac*/ 	.word	0x000021a0
        /*02b0*/ 	.word	0x00000007
        /*02b4*/ 	.word	0x00000000
        /*02b8*/ 	.short	0x010a
        /*02ba*/ 	.byte	0xff
	.zero		1


	//   ....[27]....
        /*02bc*/ 	.word	0x000021c0
        /*02c0*/ 	.word	0x00000007
        /*02c4*/ 	.word	0x00000000
        /*02c8*/ 	.short	0x010a
        /*02ca*/ 	.byte	0xff
	.zero		1


	//   ....[28]....
        /*02cc*/ 	.word	0x000022b0
        /*02d0*/ 	.word	0x00000007
        /*02d4*/ 	.word	0x00000000
        /*02d8*/ 	.short	0x0101
        /*02da*/ 	.byte	0xff
	.zero		1


	//   ....[29]....
        /*02dc*/ 	.word	0x00002970
        /*02e0*/ 	.word	0x000000ff
        /*02e4*/ 	.word	0x00000050
        /*02e8*/ 	.short	0x010a
        /*02ea*/ 	.byte	0x1b
	.zero		1


	//   ....[30]....
        /*02ec*/ 	.word	0x00004300
        /*02f0*/ 	.word	0x000000ff
        /*02f4*/ 	.word	0x00000000
        /*02f8*/ 	.short	0x0101
        /*02fa*/ 	.byte	0x1b
	.zero		1


	//   ....[31]....
        /*02fc*/ 	.word	0x00004610
        /*0300*/ 	.word	0x00000005
        /*0304*/ 	.word	0x00000000
        /*0308*/ 	.short	0x0101
        /*030a*/ 	.byte	0xff
	.zero		1


	//   ....[32]....
        /*030c*/ 	.word	0x00004620
        /*0310*/ 	.word	0x00000002
        /*0314*/ 	.word	0x00000070
        /*0318*/ 	.short	0x010a
        /*031a*/ 	.byte	0xff
	.zero		1


	//   ....[33]....
        /*031c*/ 	.word	0x00004900
        /*0320*/ 	.word	0x00000000
        /*0324*/ 	.word	0x00000028
        /*0328*/ 	.short	0x010a
        /*032a*/ 	.byte	0xff
	.zero		1


	//   ....[34]....
        /*032c*/ 	.word	0x00004980
        /*0330*/ 	.word	0x00000000
        /*0334*/ 	.word	0x00000028
        /*0338*/ 	.short	0x010a
        /*033a*/ 	.byte	0xff
	.zero		1


	//   ....[35]....
        /*033c*/ 	.word	0x000049f0
        /*0340*/ 	.word	0x00000000
        /*0344*/ 	.word	0x00000060
        /*0348*/ 	.short	0x010a
        /*034a*/ 	.byte	0xff
	.zero		1


	//   ....[36]....
        /*034c*/ 	.word	0x00004a70
        /*0350*/ 	.word	0x00000000
        /*0354*/ 	.word	0x00000000
        /*0358*/ 	.short	0x010a
        /*035a*/ 	.byte	0xff
	.zero		1


	//   ....[37]....
        /*035c*/ 	.word	0x00004ad0
        /*0360*/ 	.word	0x00000000
        /*0364*/ 	.word	0x00000060
        /*0368*/ 	.short	0x010a
        /*036a*/ 	.byte	0xff
	.zero		1


	//   ....[38]....
        /*036c*/ 	.word	0x00004b30
        /*0370*/ 	.word	0x00000003
        /*0374*/ 	.word	0x00000000
        /*0378*/ 	.short	0x010a
        /*037a*/ 	.byte	0xff
	.zero		1


	//   ....[39]....
        /*037c*/ 	.word	0x00004b90
        /*0380*/ 	.word	0x00000007
        /*0384*/ 	.word	0x00000000
        /*0388*/ 	.short	0x010a
        /*038a*/ 	.byte	0xff
	.zero		1


	//   ....[40]....
        /*038c*/ 	.word	0x00004c00
        /*0390*/ 	.word	0x00000004
        /*0394*/ 	.word	0x00000050
        /*0398*/ 	.short	0x010a
        /*039a*/ 	.byte	0xff
	.zero		1


	//   ....[41]....
        /*039c*/ 	.word	0x00004c50
        /*03a0*/ 	.word	0x00000002
        /*03a4*/ 	.word	0x00000070
        /*03a8*/ 	.short	0x010a
        /*03aa*/ 	.byte	0xff
	.zero		1


	//----- nvinfo : EIATTR_NUM_MBARRIERS
	.align		4
.L_46:
        /*03ac*/ 	.byte	0x03, 0x38
        /*03ae*/ 	.short	0x000f


	//----- nvinfo : EIATTR_EXIT_INSTR_OFFSETS
	.align		4
        /*03b0*/ 	.byte	0x04, 0x1c
        /*03b2*/ 	.short	(.L_48 - .L_47)


	//   ....[0]....
.L_47:
        /*03b4*/ 	.word	0x00001ce0


	//   ....[1]....
        /*03b8*/ 	.word	0x000048c0


	//----- nvinfo : EIATTR_REQNTID
	.align		4
.L_48:
        /*03bc*/ 	.byte	0x04, 0x10
        /*03be*/ 	.short	(.L_50 - .L_49)
.L_49:
        /*03c0*/ 	.word	0x000000c0
        /*03c4*/ 	.word	0x00000001
        /*03c8*/ 	.word	0x00000001


	//----- nvinfo : EIATTR_CRS_STACK_SIZE
	.align		4
.L_50:
        /*03cc*/ 	.byte	0x04, 0x1e
        /*03ce*/ 	.short	(.L_52 - .L_51)
.L_51:
        /*03d0*/ 	.word	0x00000000


	//----- nvinfo : EIATTR_CBANK_PARAM_SIZE
	.align		4
.L_52:
        /*03d4*/ 	.byte	0x03, 0x19
        /*03d6*/ 	.short	0x0268


	//----- nvinfo : EIATTR_PARAM_CBANK
	.align		4
        /*03d8*/ 	.byte	0x04, 0x0a
        /*03da*/ 	.short	(.L_54 - .L_53)
	.align		4
.L_53:
        /*03dc*/ 	.word	index@(.nv.constant0.kernel_cutlass_kernel_cudnngemm_swigludense_gemm_persistent_swigluPersistentDenseGemmKernel_object_at__TiledMMA_ThrLayoutVMNK21111000_PermutationMNK____MMAAtom_ThrID21_ShapeMNK25625632_TV_0)
        /*03e0*/ 	.short	0x0380
        /*03e2*/ 	.short	0x0268


	//----- nvinfo : EIATTR_SW_WAR
	.align		4
.L_54:
        /*03e4*/ 	.byte	0x04, 0x36
        /*03e6*/ 	.short	(.L_56 - .L_55)
.L_55:
        /*03e8*/ 	.word	0x00000008
.L_56:


//--------------------- .nv.compat                --------------------------
	.section	.nv.compat,"",@"SHT_CUDA_COMPAT_INFO"
	.align	4
        /*0000*/ 	.byte	0x02, 0x02, 0x02, 0x00, 0x02, 0x05, 0x05, 0x00, 0x02, 0x03, 0x01, 0x00, 0x02, 0x06, 0x01, 0x00


//--------------------- .nv.callgraph             --------------------------
	.section	.nv.callgraph,"",@"SHT_CUDA_CALLGRAPH"
	.align	4
	.sectionentsize	8
	.align		4
        /*0000*/ 	.word	0x00000000
	.align		4
        /*0004*/ 	.word	0xffffffff
	.align		4
        /*0008*/ 	.word	0x00000000
	.align		4
        /*000c*/ 	.word	0xfffffffe
	.align		4
        /*0010*/ 	.word	0x00000000
	.align		4
        /*0014*/ 	.word	0xfffffffd
	.align		4
        /*0018*/ 	.word	0x00000000
	.align		4
        /*001c*/ 	.word	0xfffffffc


//--------------------- .text.kernel_cutlass_kernel_cudnngemm_swigludense_gemm_persistent_swigluPersistentDenseGemmKernel_object_at__TiledMMA_ThrLayoutVMNK21111000_PermutationMNK____MMAAtom_ThrID21_ShapeMNK25625632_TV_0 --------------------------
	.section	.text.kernel_cutlass_kernel_cudnngemm_swigludense_gemm_persistent_swigluPersistentDenseGemmKernel_object_at__TiledMMA_ThrLayoutVMNK21111000_PermutationMNK____MMAAtom_ThrID21_ShapeMNK25625632_TV_0,"ax",@progbits
	.align	128
        .global         kernel_cutlass_kernel_cudnngemm_swigludense_gemm_persistent_swigluPersistentDenseGemmKernel_object_at__TiledMMA_ThrLayoutVMNK21111000_PermutationMNK____MMAAtom_ThrID21_ShapeMNK25625632_TV_0
        .type           kernel_cutlass_kernel_cudnngemm_swigludense_gemm_persistent_swigluPersistentDenseGemmKernel_object_at__TiledMMA_ThrLayoutVMNK21111000_PermutationMNK____MMAAtom_ThrID21_ShapeMNK25625632_TV_0,@function
        .size           kernel_cutlass_kernel_cudnngemm_swigludense_gemm_persistent_swigluPersistentDenseGemmKernel_object_at__TiledMMA_ThrLayoutVMNK21111000_PermutationMNK____MMAAtom_ThrID21_ShapeMNK25625632_TV_0,(.L_x_71 - kernel_cutlass_kernel_cudnngemm_swigludense_gemm_persistent_swigluPersistentDenseGemmKernel_object_at__TiledMMA_ThrLayoutVMNK21111000_PermutationMNK____MMAAtom_ThrID21_ShapeMNK25625632_TV_0)
        .other          kernel_cutlass_kernel_cudnngemm_swigludense_gemm_persistent_swigluPersistentDenseGemmKernel_object_at__TiledMMA_ThrLayoutVMNK21111000_PermutationMNK____MMAAtom_ThrID21_ShapeMNK25625632_TV_0,@"STO_CUDA_ENTRY STV_DEFAULT"
kernel_cutlass_kernel_cudnngemm_swigludense_gemm_persistent_swigluPersistentDenseGemmKernel_object_at__TiledMMA_ThrLayoutVMNK21111000_PermutationMNK____MMAAtom_ThrID21_ShapeMNK25625632_TV_0:
.text.kernel_cutlass_kernel_cudnngemm_swigludense_gemm_persistent_swigluPersistentDenseGemmKernel_object_at__TiledMMA_ThrLayoutVMNK21111000_PermutationMNK____MMAAtom_ThrID21_ShapeMNK25625632_TV_0:
[----:B------:R-:W1:Y:S01]  /*0000*/  LDC R1, c[0x0][0x37c] ;  /* 0x0000df00ff017b82 */ /* 0x000e620000000800 */
[----:B------:R-:W2:Y:S07]  /*0010*/  S2R R4, SR_TID.X ;  /* 0x0000000000047919 */ /* 0x000eae0000002100 */
[----:B------:R-:W3:Y:S01]  /*0020*/  S2UR UR4, SR_CgaCtaId ;  /* 0x00000000000479c3 */ /* 0x000ee20000008800 */
[----:B------:R-:W4:Y:S01]  /*0030*/  LDCU.U8 UR5, c[0x0][0x382] ;  /* 0x00007040ff0577ac */ /* 0x000f220008000000 */
[----:B------:R-:W5:Y:S06]  /*0040*/  LDCU UR7, c[0x0][0x36c] ;  /* 0x00006d80ff0777ac */ /* 0x000f6c0008000800 */
[----:B------:R-:W1:Y:S01]  /*0050*/  S2UR UR21, SR_CTAID.X ;  /* 0x00000000001579c3 */ /* 0x000e620000002500 */
[----:B------:R-:W1:Y:S01]  /*0060*/  LDCU.U8 UR6, c[0x0][0x381] ;  /* 0x00007020ff0677ac */ /* 0x000e620008000000 */
[----:B------:R-:W-:Y:S01]  /*0070*/  UMOV UR26, 0x5 ;  /* 0x00000005001a7882 */ /* 0x000fe20000000000 */
[----:B----4-:R-:W-:-:S02]  /*0080*/  ULOP3.LUT UR5, UR5, 0x1, URZ, 0xc0, !UPT ;  /* 0x0000000105057892 */ /* 0x010fc4000f8ec0ff */
[----:B-----5:R-:W-:Y:S02]  /*0090*/  UISETP.EQ.U32.AND UP2, UPT, UR7, 0x1, UPT ;  /* 0x000000010700788c */ /* 0x020fe4000bf42070 */
[----:B---3--:R-:W-:Y:S02]  /*00a0*/  USHF.R.S32.HI UR28, URZ, 0x1f, UR4 ;  /* 0x0000001fff1c7899 */ /* 0x008fe40008011404 */
[----:B------:R-:W-:Y:S02]  /*00b0*/  ULEA.HI UR36, UR4, UR4, URZ, 0x1 ;  /* 0x0000000404247291 */ /* 0x000fe4000f8f08ff */
[----:B------:R-:W-:Y:S01]  /*00c0*/  ULEA.HI UR28, UR28, UR4, URZ, 0x2 ;  /* 0x000000041c1c7291 */ /* 0x000fe2000f8f10ff */
[----:B--2---:R-:W-:Y:S01]  /*00d0*/  SHF.R.U32.HI R0, RZ, 0x5, R4 ;  /* 0x00000005ff007819 */ /* 0x004fe20000011604 */
[----:B------:R-:W-:Y:S02]  /*00e0*/  UISETP.NE.U32.AND UP6, UPT, UR5, 0x1, UPT ;  /* 0x000000010500788c */ /* 0x000fe4000bfc5070 */
[----:B------:R-:W-:Y:S01]  /*00f0*/  USHF.R.S32.HI UR7, URZ, 0x2, UR28 ;  /* 0x00000002ff077899 */ /* 0x000fe2000801141c */
[----:B------:R-:W-:Y:S01]  /*0100*/  R2UR UR23, R0 ;  /* 0x00000000001772ca */ /* 0x000fe200000e0000 */
[----:B------:R-:W-:-:S02]  /*0110*/  USHF.R.S32.HI UR5, URZ, 0x1, UR36 ;  /* 0x00000001ff057899 */ /* 0x000fc40008011424 */
[----:B------:R-:W-:Y:S02]  /*0120*/  ULEA.HI UR28, UR28, UR7, URZ, 0x1 ;  /* 0x000000071c1c7291 */ /* 0x000fe4000f8f08ff */
[----:B------:R-:W-:Y:S02]  /*0130*/  ULOP3.LUT UR13, UR36, 0xfffffffe, URZ, 0xc0, !UPT ;  /* 0xfffffffe240d7892 */ /* 0x000fe4000f8ec0ff */
[----:B------:R-:W-:Y:S02]  /*0140*/  ULEA.HI UR36, UR36, UR5, URZ, 0x1 ;  /* 0x0000000524247291 */ /* 0x000fe4000f8f08ff */
[----:B------:R-:W-:Y:S02]  /*0150*/  ULOP3.LUT UR28, UR28, 0xfffffffe, URZ, 0xc0, !UPT ;  /* 0xfffffffe1c1c7892 */ /* 0x000fe4000f8ec0ff */
[----:B-1----:R-:W-:Y:S02]  /*0160*/  ULOP3.LUT UR6, UR6, 0x1, URZ, 0xc0, !UPT ;  /* 0x0000000106067892 */ /* 0x002fe4000f8ec0ff */
[----:B------:R-:W-:-:S02]  /*0170*/  UISETP.NE.AND UP4, UPT, UR23, 0x5, UPT ;  /* 0x000000051700788c */ /* 0x000fc4000bf85270 */
[----:B------:R-:W-:Y:S02]  /*0180*/  UIADD3 UR13, UPT, UPT, -UR13, UR4, URZ ;  /* 0x000000040d0d7290 */ /* 0x000fe4000fffe1ff */
[----:B------:R-:W-:Y:S02]  /*0190*/  ULOP3.LUT UR36, UR36, 0xfffffffe, URZ, 0xc0, !UPT ;  /* 0xfffffffe24247892 */ /* 0x000fe4000f8ec0ff */
[----:B------:R-:W-:Y:S02]  /*01a0*/  UIADD3 UR28, UPT, UPT, UR7, -UR28, URZ ;  /* 0x8000001c071c7290 */ /* 0x000fe4000fffe0ff */
[----:B------:R-:W-:Y:S02]  /*01b0*/  UISETP.NE.U32.AND UP5, UPT, UR6, 0x1, UPT ;  /* 0x000000010600788c */ /* 0x000fe4000bfa5070 */
[----:B------:R-:W-:Y:S02]  /*01c0*/  UIADD3 UR36, UPT, UPT, UR5, -UR36, URZ ;  /* 0x8000002405247290 */ /* 0x000fe4000fffe0ff */
[----:B------:R-:W-:-:S02]  /*01d0*/  ULEA UR6, UR28, UR13, 0x2 ;  /* 0x0000000d1c067291 */ /* 0x000fc4000f8e10ff */
[----:B------:R-:W-:Y:S02]  /*01e0*/  ULOP3.LUT UR14, UR21, 0x1, URZ, 0xc0, !UPT ;  /* 0x00000001150e7892 */ /* 0x000fe4000f8ec0ff */
[----:B------:R-:W-:Y:S02]  /*01f0*/  UISETP.NE.AND UP3, UPT, UR23, URZ, UPT ;  /* 0x000000ff1700728c */ /* 0x000fe4000bf65270 */
[----:B------:R-:W-:Y:S02]  /*0200*/  UIADD3 UR27, UPT, UPT, UR36, UR36, URZ ;  /* 0x00000024241b7290 */ /* 0x000fe4000fffe0ff */
[----:B------:R-:W-:Y:S01]  /*0210*/  USHF.L.U32 UR26, UR26, UR6, URZ ;  /* 0x000000061a1a7299 */ /* 0x000fe200080006ff */
[----:B------:R-:W-:Y:S11]  /*0220*/  BRA.U UP4, `(.L_x_0) ;  /* 0x0000000104387547 */ /* 0x000ff6000b800000 */
[----:B------:R-:W1:Y:S02]  /*0230*/  LDCU.64 UR6, c[0x0][0x348] ;  /* 0x00006900ff0677ac */ /* 0x000e640008000a00 */
[----:B-1----:R-:W-:Y:S02]  /*0240*/  UIADD3 UR16, UP1, UPT, UR6, 0x40, URZ ;  /* 0x0000004006107890 */ /* 0x002fe4000ff3e0ff */
[----:B------:R-:W-:Y:S02]  /*0250*/  UIADD3 UR10, UP0, UPT, UR6, 0xc0, URZ ;  /* 0x000000c0060a7890 */ /* 0x000fe4000ff1e0ff */
[----:B------:R-:W-:Y:S02]  /*0260*/  UIADD3.X UR17, UPT, UPT, URZ, UR7, URZ, UP1, !UPT ;  /* 0x00000007ff117290 */ /* 0x000fe40008ffe4ff */
[----:B------:R-:W-:Y:S02]  /*0270*/  UIADD3 UR8, UP1, UPT, UR6, 0x140, URZ ;  /* 0x0000014006087890 */ /* 0x000fe4000ff3e0ff */
[----:B------:R-:W-:-:S02]  /*0280*/  UIADD3.X UR11, UPT, UPT, URZ, UR7, URZ, UP0, !UPT ;  /* 0x00000007ff0b7290 */ /* 0x000fc400087fe4ff */
[----:B------:R-:W-:Y:S02]  /*0290*/  UIADD3 UR6, UP0, UPT, UR6, 0x1c0, URZ ;  /* 0x000001c006067890 */ /* 0x000fe4000ff1e0ff */
[----:B------:R-:W-:Y:S01]  /*02a0*/  UIADD3.X UR9, UPT, UPT, URZ, UR7, URZ, UP1, !UPT ;  /* 0x00000007ff097290 */ /* 0x000fe20008ffe4ff */
[----:B------:R1:W-:Y:S01]  /*02b0*/  UTMACCTL.PF [UR16] ;  /* 0x00000000100079b9 */ /* 0x0003e20008040000 */
[----:B------:R-:W-:-:S03]  /*02c0*/  UIADD3.X UR7, UPT, UPT, URZ, UR7, URZ, UP0, !UPT ;  /* 0x00000007ff077290 */ /* 0x000fc600087fe4ff */
[----:B------:R1:W-:Y:S04]  /*02d0*/  UTMACCTL.PF [UR10] ;  /* 0x000000000a0079b9 */ /* 0x0003e80008040000 */
[----:B------:R1:W-:Y:S02]  /*02e0*/  UTMACCTL.PF [UR8] ;  /* 0x00000000080079b9 */ /* 0x0003e40008040000 */
[----:B------:R1:W-:Y:S02]  /*02f0*/  UTMACCTL.PF [UR6] ;  /* 0x00000000060079b9 */ /* 0x0003e40008040000 */
[----:B-1----:R-:W-:Y:S01]  /*0300*/  NOP ;  /* 0x0000000000007918 */ /* 0x002fe20000000000 */
.L_x_0:
[----:B------:R-:W-:Y:S05]  /*0310*/  BRA.U UP3, `(.L_x_1) ;  /* 0x0000000103587547 */ /* 0x000fea000b800000 */
[----:B------:R-:W-:Y:S01]  /*0320*/  UMOV UR7, 0x400 ;  /* 0x0000040000077882 */ /* 0x000fe20000000000 */
[----:B------:R-:W-:Y:S01]  /*0330*/  UMOV UR8, 0x1 ;  /* 0x0000000100087882 */ /* 0x000fe20000000000 */
[----:B------:R-:W-:Y:S02]  /*0340*/  ULEA UR7, UR4, UR7, 0x18 ;  /* 0x0000000704077291 */ /* 0x000fe4000f8ec0ff */
[----:B------:R-:W-:-:S04]  /*0350*/  UIADD3 UR8, UPT, UPT, -UR8, 0x100000, URZ ;  /* 0x0010000008087890 */ /* 0x000fc8000fffe1ff */
[----:B------:R-:W-:Y:S02]  /*0360*/  USHF.L.U32 UR9, UR8, 0xb, URZ ;  /* 0x0000000b08097899 */ /* 0x000fe400080006ff */
[----:B------:R-:W-:Y:S01]  /*0370*/  USHF.L.U32 UR8, UR8, 0x1, URZ ;  /* 0x0000000108087899 */ /* 0x000fe200080006ff */
[----:B------:R-:W-:Y:S02]  /*0380*/  UMOV UR6, 0x3 ;  /* 0x0000000300067882 */ /* 0x000fe40000000000 */
[----:B------:R-:W-:-:S04]  /*0390*/  UIADD3 UR10, UPT, UPT, -UR6, 0x100000, URZ ;  /* 0x00100000060a7890 */ /* 0x000fc8000fffe1ff */
[----:B------:R-:W-:Y:S02]  /*03a0*/  USHF.L.U32 UR11, UR10, 0xb, URZ ;  /* 0x0000000b0a0b7899 */ /* 0x000fe400080006ff */
[----:B------:R-:W-:Y:S01]  /*03b0*/  USHF.L.U32 UR10, UR10, 0x1, URZ ;  /* 0x000000010a0a7899 */ /* 0x000fe200080006ff */
[----:B------:R-:W1:Y:S02]  /*03c0*/  FENCE.VIEW.ASYNC.S ;  /* 0x00000000000073c6 */ /* 0x000e640000000000 */
[----:B-1----:R1:W2:Y:S01]  /*03d0*/  SYNCS.EXCH.64 URZ, [UR7], UR8 ;  /* 0x0000000807ff75b2 */ /* 0x0022a20008000100 */
[----:B------:R1:W3:Y:S01]  /*03e0*/  SYNCS.EXCH.64 URZ, [UR7+0x8], UR8 ;  /* 0x0000080807ff75b2 */ /* 0x0002e20008000100 */
[----:B------:R1:W4:Y:S01]  /*03f0*/  SYNCS.EXCH.64 URZ, [UR7+0x10], UR8 ;  /* 0x0000100807ff75b2 */ /* 0x0003220008000100 */
[----:B------:R1:W5:Y:S01]  /*0400*/  SYNCS.EXCH.64 URZ, [UR7+0x18], UR8 ;  /* 0x0000180807ff75b2 */ /* 0x0003620008000100 */
[----:B------:R1:W1:Y:S05]  /*0410*/  SYNCS.EXCH.64 URZ, [UR7+0x20], UR8 ;  /* 0x0000200807ff75b2 */ /* 0x00026a0008000100 */
[----:B------:R1:W1:Y:S01]  /*0420*/  SYNCS.EXCH.64 URZ, [UR7+0x28], UR10 ;  /* 0x0000280a07ff75b2 */ /* 0x0002620008000100 */
[----:B------:R1:W1:Y:S01]  /*0430*/  SYNCS.EXCH.64 URZ, [UR7+0x30], UR10 ;  /* 0x0000300a07ff75b2 */ /* 0x0002620008000100 */
[----:B------:R1:W1:Y:S01]  /*0440*/  SYNCS.EXCH.64 URZ, [UR7+0x38], UR10 ;  /* 0x0000380a07ff75b2 */ /* 0x0002620008000100 */
[----:B------:R1:W1:Y:S01]  /*0450*/  SYNCS.EXCH.64 URZ, [UR7+0x40], UR10 ;  /* 0x0000400a07ff75b2 */ /* 0x0002620008000100 */
[----:B------:R1:W1:Y:S01]  /*0460*/  SYNCS.EXCH.64 URZ, [UR7+0x48], UR10 ;  /* 0x0000480a07ff75b2 */ /* 0x0002620008000100 */
[----:B------:R-:W-:Y:S01]  /*0470*/  NOP ;  /* 0x0000000000007918 */ /* 0x000fe20000000000 */
.L_x_1:
[----:B------:R-:W-:Y:S01]  /*0480*/  NOP ;  /* 0x0000000000007918 */ /* 0x000fe20000000000 */
[----:B------:R-:W-:Y:S05]  /*0490*/  BRA.U !UP2, `(.L_x_2) ;  /* 0x000000010a087547 */ /* 0x000fea000b800000 */
[----:B-12345:R-:W-:Y:S01]  /*04a0*/  UCGABAR_ARV ;  /* 0x00000000000079c7 */ /* 0x03efe20008000000 */
[----:B------:R-:W-:Y:S05]  /*04b0*/  BRA `(.L_x_3) ;  /* 0x0000000000047947 */ /* 0x000fea0003800000 */
.L_x_2:
[----:B-12345:R-:W-:Y:S01]  /*04c0*/  NOP ;  /* 0x0000000000007918 */ /* 0x03efe20000000000 */
.L_x_3:
[----:B------:R-:W-:Y:S05]  /*04d0*/  BRA.U !UP2, `(.L_x_4) ;  /* 0x000000010a0c7547 */ /* 0x000fea000b800000 */
[----:B------:R-:W-:Y:S01]  /*04e0*/  UCGABAR_WAIT ;  /* 0x0000000000007dc7 */ /* 0x000fe20008000000 */
[----:B------:R-:W-:Y:S01]  /*04f0*/  CCTL.IVALL ;  /* 0x00000000ff00798f */ /* 0x000fe20002000000 */
[----:B------:R-:W-:Y:S05]  /*0500*/  BRA `(.L_x_5) ;  /* 0x0000000000047947 */ /* 0x000fea0003800000 */
.L_x_4:
[----:B------:R-:W-:Y:S06]  /*0510*/  BAR.SYNC.DEFER_BLOCKING 0x0 ;  /* 0x0000000000007b1d */ /* 0x000fec0000010000 */
.L_x_5:
[----:B------:R-:W-:Y:S01]  /*0520*/  UIADD3 UR6, UPT, UPT, UR5, UR5, URZ ;  /* 0x0000000505067290 */ /* 0x000fe2000fffe0ff */
[----:B------:R-:W-:Y:S01]  /*0530*/  UMOV UR25, 0x3 ;  /* 0x0000000300197882 */ /* 0x000fe20000000000 */
[----:B------:R-:W-:Y:S02]  /*0540*/  UIADD3 UR12, UPT, UPT, UR5, -0x1, URZ ;  /* 0xffffffff050c7890 */ /* 0x000fe4000fffe0ff */
[----:B------:R-:W-:Y:S02]  /*0550*/  UISETP.NE.AND UP0, UPT, UR4, UR6, UPT ;  /* 0x000000060400728c */ /* 0x000fe4000bf05270 */
[----:B------:R-:W-:Y:S02]  /*0560*/  ULEA UR6, UR28, UR27, 0x2 ;  /* 0x0000001b1c067291 */ /* 0x000fe4000f8e10ff */
[----:B------:R-:W-:Y:S02]  /*0570*/  UISETP.LT.AND UP0, UPT, UR4, URZ, UP0 ;  /* 0x000000ff0400728c */ /* 0x000fe40008701270 */
[----:B------:R-:W-:-:S09]  /*0580*/  USHF.L.U32 UR25, UR25, UR6, URZ ;  /* 0x0000000619197299 */ /* 0x000fd200080006ff */
[----:B------:R-:W-:Y:S01]  /*0590*/  @!UP0 UIADD3 UR12, UPT, UPT, UR5, URZ, URZ ;  /* 0x000000ff050c8290 */ /* 0x000fe2000fffe0ff */
[----:B------:R-:W-:Y:S11]  /*05a0*/  BRA.U UP3, `(.L_x_6) ;  /* 0x0000000103407547 */ /* 0x000ff6000b800000 */
[----:B------:R-:W-:Y:S01]  /*05b0*/  UMOV UR7, 0x400 ;  /* 0x0000040000077882 */ /* 0x000fe20000000000 */
[----:B------:R-:W-:Y:S01]  /*05c0*/  UMOV UR6, 0x1 ;  /* 0x0000000100067882 */ /* 0x000fe20000000000 */
[----:B------:R-:W-:Y:S01]  /*05d0*/  UMOV UR5, 0x8 ;  /* 0x0000000800057882 */ /* 0x000fe20000000000 */
[----:B------:R-:W-:Y:S02]  /*05e0*/  ULEA UR7, UR4, UR7, 0x18 ;  /* 0x0000000704077291 */ /* 0x000fe4000f8ec0ff */
[----:B------:R-:W-:-:S04]  /*05f0*/  UIADD3 UR8, UPT, UPT, -UR6, 0x100000, URZ ;  /* 0x0010000006087890 */ /* 0x000fc8000fffe1ff */
[----:B------:R-:W-:Y:S02]  /*0600*/  USHF.L.U32 UR9, UR8, 0xb, URZ ;  /* 0x0000000b08097899 */ /* 0x000fe400080006ff */
[----:B------:R-:W-:Y:S02]  /*0610*/  USHF.L.U32 UR8, UR8, 0x1, URZ ;  /* 0x0000000108087899 */ /* 0x000fe400080006ff */
[----:B------:R-:W-:-:S04]  /*0620*/  UIADD3 UR10, UPT, UPT, -UR5, 0x100000, URZ ;  /* 0x00100000050a7890 */ /* 0x000fc8000fffe1ff */
[----:B------:R-:W-:Y:S02]  /*0630*/  USHF.L.U32 UR11, UR10, 0xb, URZ ;  /* 0x0000000b0a0b7899 */ /* 0x000fe400080006ff */
[----:B------:R-:W-:Y:S01]  /*0640*/  USHF.L.U32 UR10, UR10, 0x1, URZ ;  /* 0x000000010a0a7899 */ /* 0x000fe200080006ff */
[----:B------:R-:W1:Y:S03]  /*0650*/  FENCE.VIEW.ASYNC.S ;  /* 0x00000000000073c6 */ /* 0x000e660000000000 */
[----:B-1----:R1:W2:Y:S01]  /*0660*/  SYNCS.EXCH.64 URZ, [UR7+0x50], UR8 ;  /* 0x0000500807ff75b2 */ /* 0x0022a20008000100 */
[----:B------:R1:W3:Y:S07]  /*0670*/  SYNCS.EXCH.64 URZ, [UR7+0x58], UR8 ;  /* 0x0000580807ff75b2 */ /* 0x0002ee0008000100 */
[----:B------:R1:W4:Y:S01]  /*0680*/  SYNCS.EXCH.64 URZ, [UR7+0x60], UR10 ;  /* 0x0000600a07ff75b2 */ /* 0x0003220008000100 */
[----:B------:R1:W5:Y:S01]  /*0690*/  SYNCS.EXCH.64 URZ, [UR7+0x68], UR10 ;  /* 0x0000680a07ff75b2 */ /* 0x0003620008000100 */
[----:B------:R-:W-:Y:S01]  /*06a0*/  NOP ;  /* 0x0000000000007918 */ /* 0x000fe20000000000 */
.L_x_6:
[----:B------:R-:W-:Y:S01]  /*06b0*/  NOP ;  /* 0x0000000000007918 */ /* 0x000fe20000000000 */
[----:B------:R-:W-:Y:S05]  /*06c0*/  BRA.U !UP2, `(.L_x_7) ;  /* 0x000000010a087547 */ /* 0x000fea000b800000 */
[----:B--2345:R-:W-:Y:S01]  /*06d0*/  UCGABAR_ARV ;  /* 0x00000000000079c7 */ /* 0x03cfe20008000000 */
[----:B------:R-:W-:Y:S05]  /*06e0*/  BRA `(.L_x_8) ;  /* 0x0000000000047947 */ /* 0x000fea0003800000 */
.L_x_7:
[----:B--2345:R-:W-:Y:S01]  /*06f0*/  NOP ;  /* 0x0000000000007918 */ /* 0x03cfe20000000000 */
.L_x_8:
[----:B------:R-:W-:Y:S05]  /*0700*/  BRA.U !UP2, `(.L_x_9) ;  /* 0x000000010a0c7547 */ /* 0x000fea000b800000 */
[----:B------:R-:W-:Y:S01]  /*0710*/  UCGABAR_WAIT ;  /* 0x0000000000007dc7 */ /* 0x000fe20008000000 */
[----:B------:R-:W-:Y:S01]  /*0720*/  CCTL.IVALL ;  /* 0x00000000ff00798f */ /* 0x000fe20002000000 */
[----:B------:R-:W-:Y:S05]  /*0730*/  BRA `(.L_x_10) ;  /* 0x0000000000047947 */ /* 0x000fea0003800000 */
.L_x_9:
[----:B------:R-:W-:Y:S06]  /*0740*/  BAR.SYNC.DEFER_BLOCKING 0x0 ;  /* 0x0000000000007b1d */ /* 0x000fec0000010000 */
.L_x_10:
[----:B------:R-:W-:Y:S05]  /*0750*/  BRA.U UP4, `(.L_x_11) ;  /* 0x0000000104287547 */ /* 0x000fea000b800000 */
[----:B------:R-:W-:Y:S01]  /*0760*/  UMOV UR6, 0x400 ;  /* 0x0000040000067882 */ /* 0x000fe20000000000 */
[----:B------:R-:W-:Y:S01]  /*0770*/  UMOV UR5, 0x20 ;  /* 0x0000002000057882 */ /* 0x000fe20000000000 */
[----:B------:R-:W-:Y:S02]  /*0780*/  ULEA UR6, UR4, UR6, 0x18 ;  /* 0x0000000604067291 */ /* 0x000fe4000f8ec0ff */
[----:B-1----:R-:W-:-:S04]  /*0790*/  UIADD3 UR8, UPT, UPT, -UR5, 0x100000, URZ ;  /* 0x0010000005087890 */ /* 0x002fc8000fffe1ff */
[----:B------:R-:W-:Y:S02]  /*07a0*/  USHF.L.U32 UR9, UR8, 0xb, URZ ;  /* 0x0000000b08097899 */ /* 0x000fe400080006ff */
[----:B------:R-:W-:Y:S01]  /*07b0*/  USHF.L.U32 UR8, UR8, 0x1, URZ ;  /* 0x0000000108087899 */ /* 0x000fe200080006ff */
[----:B------:R-:W-:Y:S01]  /*07c0*/  ELECT P0, URZ, PT ;  /* 0x0000000000ff782f */ /* 0x000fe20003800000 */
[----:B------:R-:W1:Y:S10]  /*07d0*/  FENCE.VIEW.ASYNC.S ;  /* 0x00000000000073c6 */ /* 0x000e740000000000 */
[----:B-1----:R2:W3:Y:S02]  /*07e0*/  SYNCS.EXCH.64 URZ, [UR6+0x70], UR8 ;  /* 0x0000700806ff75b2 */ /* 0x0024e40008000100 */
[----:B--2---:R-:W-:Y:S01]  /*07f0*/  NOP ;  /* 0x0000000000007918 */ /* 0x004fe20000000000 */
.L_x_11:
[----:B------:R-:W-:Y:S01]  /*0800*/  NOP ;  /* 0x0000000000007918 */ /* 0x000fe20000000000 */
[----:B------:R-:W-:Y:S05]  /*0810*/  BRA.U !UP2, `(.L_x_12) ;  /* 0x000000010a087547 */ /* 0x000fea000b800000 */
[----:B---3--:R-:W-:Y:S01]  /*0820*/  UCGABAR_ARV ;  /* 0x00000000000079c7 */ /* 0x008fe20008000000 */
[----:B------:R-:W-:Y:S05]  /*0830*/  BRA `(.L_x_13) ;  /* 0x0000000000047947 */ /* 0x000fea0003800000 */
.L_x_12:
[----:B---3--:R-:W-:Y:S01]  /*0840*/  NOP ;  /* 0x0000000000007918 */ /* 0x008fe20000000000 */
.L_x_13:
[----:B------:R-:W-:Y:S01]  /*0850*/  USHF.L.U32 UR22, UR14, 0x7, URZ ;  /* 0x000000070e167899 */ /* 0x000fe200080006ff */
[----:B------:R-:W-:Y:S05]  /*0860*/  BRA.U !UP2, `(.L_x_14) ;  /* 0x000000010a0c7547 */ /* 0x000fea000b800000 */
[----:B------:R-:W-:Y:S01]  /*0870*/  UCGABAR_WAIT ;  /* 0x0000000000007dc7 */ /* 0x000fe20008000000 */
[----:B------:R-:W-:Y:S01]  /*0880*/  CCTL.IVALL ;  /* 0x00000000ff00798f */ /* 0x000fe20002000000 */
[----:B------:R-:W-:Y:S05]  /*0890*/  BRA `(.L_x_15) ;  /* 0x0000000000047947 */ /* 0x000fea0003800000 */
.L_x_14:
[----:B------:R-:W-:Y:S06]  /*08a0*/  BAR.SYNC.DEFER_BLOCKING 0x0 ;  /* 0x0000000000007b1d */ /* 0x000fec0000010000 */
.L_x_15:
[----:B------:R-:W-:Y:S01]  /*08b0*/  ULOP3.LUT UR5, UR4, 0x3, URZ, 0xc0, !UPT ;  /* 0x0000000304057892 */ /* 0x000fe2000f8ec0ff */
[----:B------:R-:W-:Y:S01]  /*08c0*/  UMOV UR24, 0x11 ;  /* 0x0000001100187882 */ /* 0x000fe20000000000 */
[----:B------:R-:W2:Y:S01]  /*08d0*/  LDCU.U8 UR20, c[0x0][0x5c8] ;  /* 0x0000b900ff1477ac */ /* 0x000ea20008000000 */
[----:B------:R-:W3:Y:S01]  /*08e0*/  LDCU.U8 UR19, c[0x0][0x5c9] ;  /* 0x0000b920ff1377ac */ /* 0x000ee20008000000 */
[----:B------:R-:W4:Y:S01]  /*08f0*/  LDCU.U8 UR18, c[0x0][0x5d4] ;  /* 0x0000ba80ff1277ac */ /* 0x000f220008000000 */
[----:B------:R-:W5:Y:S01]  /*0900*/  LDCU.U8 UR17, c[0x0][0x5d5] ;  /* 0x0000baa0ff1177ac */ /* 0x000f620008000000 */
[----:B------:R-:W1:Y:S01]  /*0910*/  LDCU.U8 UR16, c[0x0][0x5e0] ;  /* 0x0000bc00ff1077ac */ /* 0x000e620008000000 */
[----:B------:R-:W1:Y:S01]  /*0920*/  LDCU.U8 UR15, c[0x0][0x5e1] ;  /* 0x0000bc20ff0f77ac */ /* 0x000e620008000000 */
[----:B------:R-:W-:Y:S01]  /*0930*/  USHF.L.U32 UR24, UR24, UR5, URZ ;  /* 0x0000000518187299 */ /* 0x000fe200080006ff */
[----:B------:R-:W-:Y:S05]  /*0940*/  BRA.U UP4, `(.L_x_16) ;  /* 0x0000000904947547 */ /* 0x000fea000b800000 */
[----:B------:R-:W5:Y:S01]  /*0950*/  S2UR UR35, SR_CTAID.Z ;  /* 0x00000000002379c3 */ /* 0x000f620000002700 */
[----:B------:R-:W-:Y:S01]  /*0960*/  UMOV UR34, 0x1 ;  /* 0x0000000100227882 */ /* 0x000fe20000000000 */
[----:B------:R-:W-:Y:S01]  /*0970*/  UMOV UR33, URZ ;  /* 0x000000ff00217c82 */ /* 0x000fe20008000000 */
[----:B-----5:R-:W-:-:S09]  /*0980*/  UISETP.GT.U32.AND UP0, UPT, UR35, 0x3f, UPT ;  /* 0x0000003f2300788c */ /* 0x020fd2000bf04070 */
[----:B------:R-:W-:Y:S05]  /*0990*/  BRA.U UP0, `(.L_x_17) ;  /* 0x00000009000c7547 */ /* 0x000fea000b800000 */
[----:B------:R-:W5:Y:S01]  /*09a0*/  LDCU.64 UR4, c[0x0][0x5c0] ;  /* 0x0000b800ff0477ac */ /* 0x000f620008000a00 */
[----:B------:R-:W-:Y:S01]  /*09b0*/  S2UR UR29, SR_CgaCtaId ;  /* 0x00000000001d79c3 */ /* 0x000fe20000008800 */
[----:B-1----:R-:W1:Y:S01]  /*09c0*/  LDCU UR8, c[0x0][0x5d0] ;  /* 0x0000ba00ff0877ac */ /* 0x002e620008000800 */
[----:B------:R-:W-:Y:S01]  /*09d0*/  ULEA UR31, UR28, UR22, 0x6 ;  /* 0x000000161c1f7291 */ /* 0x000fe2000f8e30ff */
[----:B------:R-:W4:Y:S01]  /*09e0*/  LDCU.64 UR38, c[0x0][0x348] ;  /* 0x00006900ff2677ac */ /* 0x000f220008000a00 */
[----:B------:R-:W-:Y:S01]  /*09f0*/  UMOV UR33, URZ ;  /* 0x000000ff00217c82 */ /* 0x000fe20008000000 */
[----:B------:R-:W-:Y:S01]  /*0a00*/  UMOV UR34, 0x1 ;  /* 0x0000000100227882 */ /* 0x000fe20000000000 */
[----:B-----5:R-:W-:-:S04]  /*0a10*/  UIMAD.WIDE.U32 UR6, UR35, UR5, URZ ;  /* 0x00000005230672a5 */ /* 0x020fc8000f8e00ff */
[----:B------:R-:W-:-:S04]  /*0a20*/  UIADD3 UR5, UPT, UPT, UR35, -UR7, URZ ;  /* 0x8000000723057290 */ /* 0x000fc8000fffe0ff */
[----:B--2---:R-:W-:-:S04]  /*0a30*/  USHF.R.U32.HI UR5, URZ, UR20, UR5 ;  /* 0x00000014ff057299 */ /* 0x004fc80008011605 */
[----:B------:R-:W-:-:S04]  /*0a40*/  UIADD3 UR5, UPT, UPT, UR7, UR5, URZ ;  /* 0x0000000507057290 */ /* 0x000fc8000fffe0ff */
[----:B---3--:R-:W-:-:S04]  /*0a50*/  USHF.R.U32.HI UR6, URZ, UR19, UR5 ;  /* 0x00000013ff067299 */ /* 0x008fc80008011605 */
[----:B------:R-:W-:-:S04]  /*0a60*/  UIADD3 UR6, UPT, UPT, -UR6, URZ, URZ ;  /* 0x000000ff06067290 */ /* 0x000fc8000fffe1ff */
[----:B------:R-:W-:Y:S01]  /*0a70*/  UIMAD UR6, UR6, UR4, UR35 ;  /* 0x00000004060672a4 */ /* 0x000fe2000f8e0223 */
[----:B------:R-:W2:Y:S03]  /*0a80*/  LDCU.64 UR4, c[0x0][0x5d8] ;  /* 0x0000bb00ff0477ac */ /* 0x000ea60008000a00 */
[----:B-1----:R-:W-:-:S04]  /*0a90*/  UIMAD.WIDE.U32 UR8, UR6, UR8, URZ ;  /* 0x00000008060872a5 */ /* 0x002fc8000f8e00ff */
[----:B------:R-:W-:-:S04]  /*0aa0*/  UIADD3 UR7, UPT, UPT, UR6, -UR9, URZ ;  /* 0x8000000906077290 */ /* 0x000fc8000fffe0ff */
[----:B----4-:R-:W-:-:S04]  /*0ab0*/  USHF.R.U32.HI UR7, URZ, UR18, UR7 ;  /* 0x00000012ff077299 */ /* 0x010fc80008011607 */
[----:B------:R-:W-:Y:S01]  /*0ac0*/  UIADD3 UR7, UPT, UPT, UR9, UR7, URZ ;  /* 0x0000000709077290 */ /* 0x000fe2000fffe0ff */
[----:B------:R-:W1:Y:S03]  /*0ad0*/  LDCU UR9, c[0x0][0x374] ;  /* 0x00006e80ff0977ac */ /* 0x000e660008000800 */
[----:B------:R-:W-:-:S04]  /*0ae0*/  USHF.R.U32.HI UR8, URZ, UR17, UR7 ;  /* 0x00000011ff087299 */ /* 0x000fc80008011607 */
[----:B--2---:R-:W-:-:S07]  /*0af0*/  UIMAD.WIDE.U32 UR10, UR8, UR5, URZ ;  /* 0x00000005080a72a5 */ /* 0x004fce000f8e00ff */
[----:B------:R-:W-:Y:S02]  /*0b00*/  UMOV UR7, UR11 ;  /* 0x0000000b00077c82 */ /* 0x000fe40008000000 */
[----:B------:R-:W-:Y:S02]  /*0b10*/  UIADD3 UR5, UPT, UPT, UR8, -UR7, URZ ;  /* 0x8000000708057290 */ /* 0x000fe4000fffe0ff */
[----:B------:R-:W2:Y:S01]  /*0b20*/  S2UR UR10, SR_CTAID.Y ;  /* 0x00000000000a79c3 */ /* 0x000ea20000002600 */
[----:B------:R-:W1:Y:S01]  /*0b30*/  LDCU UR11, c[0x0][0x370] ;  /* 0x00006e00ff0b77ac */ /* 0x000e620008000800 */
[----:B------:R-:W-:Y:S01]  /*0b40*/  USHF.R.U32.HI UR5, URZ, UR16, UR5 ;  /* 0x00000010ff057299 */ /* 0x000fe20008011605 */
[----:B------:R-:W3:Y:S03]  /*0b50*/  LDCU UR30, c[0x0][0x378] ;  /* 0x00006f00ff1e77ac */ /* 0x000ee60008000800 */
[----:B------:R-:W-:-:S04]  /*0b60*/  UIADD3 UR7, UPT, UPT, UR7, UR5, URZ ;  /* 0x0000000507077290 */ /* 0x000fc8000fffe0ff */
[----:B------:R-:W-:-:S03]  /*0b70*/  USHF.R.U32.HI UR7, URZ, UR15, UR7 ;  /* 0x0000000fff077299 */ /* 0x000fc60008011607 */
[----:B------:R-:W4:Y:S01]  /*0b80*/  LDCU UR5, c[0x0][0x5cc] ;  /* 0x0000b980ff0577ac */ /* 0x000f220008000800 */
[----:B------:R-:W-:Y:S02]  /*0b90*/  UIADD3 UR7, UPT, UPT, -UR7, URZ, URZ ;  /* 0x000000ff07077290 */ /* 0x000fe4000fffe1ff */
[----:B-1----:R-:W-:Y:S02]  /*0ba0*/  UIMAD UR11, UR9, UR11, URZ ;  /* 0x0000000b090b72a4 */ /* 0x002fe4000f8e02ff */
[----:B------:R-:W-:Y:S02]  /*0bb0*/  UIMAD UR7, UR7, UR4, UR8 ;  /* 0x00000004070772a4 */ /* 0x000fe4000f8e0208 */
[----:B--2---:R-:W-:Y:S02]  /*0bc0*/  USHF.L.U32 UR4, UR10, 0x8, URZ ;  /* 0x000000080a047899 */ /* 0x004fe400080006ff */
[----:B---3--:R-:W-:Y:S02]  /*0bd0*/  UIMAD UR30, UR11, UR30, URZ ;  /* 0x0000001e0b1e72a4 */ /* 0x008fe4000f8e02ff */
[----:B------:R-:W-:-:S02]  /*0be0*/  ULOP3.LUT UR32, UR22, 0x100, UR4, 0xf8, !UPT ;  /* 0x0000010016207892 */ /* 0x000fc4000f8ef804 */
[----:B------:R-:W-:Y:S02]  /*0bf0*/  USHF.R.S32.HI UR4, URZ, 0x1f, UR30 ;  /* 0x0000001fff047899 */ /* 0x000fe4000801141e */
[----:B------:R-:W-:Y:S01]  /*0c00*/  UIADD3 UR8, UPT, UPT, -UR8, URZ, URZ ;  /* 0x000000ff08087290 */ /* 0x000fe2000fffe1ff */
[----:B------:R-:W-:Y:S01]  /*0c10*/  UMOV UR9, 0x400 ;  /* 0x0000040000097882 */ /* 0x000fe20000000000 */
[----:B------:R-:W-:Y:S02]  /*0c20*/  ULEA UR32, UR36, UR32, 0x6 ;  /* 0x0000002024207291 */ /* 0x000fe4000f8e30ff */
[----:B------:R-:W-:Y:S02]  /*0c30*/  ULEA UR29, UR29, UR9, 0x18 ;  /* 0x000000091d1d7291 */ /* 0x000fe4000f8ec0ff */
[----:B------:R-:W-:Y:S02]  /*0c40*/  ULEA.HI UR30, UR4, UR30, URZ, 0x3 ;  /* 0x0000001e041e7291 */ /* 0x000fe4000f8f18ff */
[----:B----4-:R-:W-:-:S12]  /*0c50*/  UIMAD UR5, UR8, UR5, UR6 ;  /* 0x00000005080572a4 */ /* 0x010fd8000f8e0206 */
.L_x_22:
[----:B------:R-:W-:Y:S02]  /*0c60*/  USHF.L.U32 UR4, UR34, 0x1f, URZ ;  /* 0x0000001f22047899 */ /* 0x000fe400080006ff */
[----:B------:R-:W-:Y:S02]  /*0c70*/  ULEA UR6, UR33, UR29, 0x3 ;  /* 0x0000001d21067291 */ /* 0x000fe4000f8e18ff */
[----:B------:R-:W-:Y:S02]  /*0c80*/  USHF.L.U32 UR5, UR5, 0x2, URZ ;  /* 0x0000000205057899 */ /* 0x000fe400080006ff */
[----:B------:R-:W-:Y:S01]  /*0c90*/  MOV R0, UR4 ;  /* 0x0000000400007c02 */ /* 0x000fe20008000f00 */
[----:B------:R-:W-:Y:S02]  /*0ca0*/  UIADD3 UR46, UP1, UPT, UR38, 0x40, URZ ;  /* 0x00000040262e7890 */ /* 0x000fe4000ff3e0ff */
[----:B------:R-:W-:Y:S02]  /*0cb0*/  UIADD3 UR44, UP0, UPT, UR38, 0xc0, URZ ;  /* 0x000000c0262c7890 */ /* 0x000fe4000ff1e0ff */
[----:B-1----:R1:W2:Y:S01]  /*0cc0*/  SYNCS.PHASECHK.TRANS64.TRYWAIT P1, [UR6+0x28], R0 ;  /* 0x00002800ff0075a7 */ /* 0x0022a20008021106 */
[----:B------:R-:W-:-:S02]  /*0cd0*/  ULOP3.LUT UR6, UR5, 0x3, UR21, 0xf8, !UPT ;  /* 0x0000000305067892 */ /* 0x000fc4000f8ef815 */
[----:B------:R-:W-:Y:S02]  /*0ce0*/  ULEA UR7, UR7, UR32, 0x9 ;  /* 0x0000002007077291 */ /* 0x000fe4000f8e48ff */
[----:B------:R-:W-:Y:S02]  /*0cf0*/  ULEA.HI UR5, UR5, UR6, URZ, 0x1 ;  /* 0x0000000605057291 */ /* 0x000fe4000f8f08ff */
[----:B------:R-:W-:Y:S02]  /*0d00*/  UIADD3.X UR47, UPT, UPT, URZ, UR39, URZ, UP1, !UPT ;  /* 0x00000027ff2f7290 */ /* 0x000fe40008ffe4ff */
[----:B------:R-:W-:Y:S02]  /*0d10*/  ULOP3.LUT UR4, UR5, 0xfffffffe, URZ, 0xc0, !UPT ;  /* 0xfffffffe05047892 */ /* 0x000fe4000f8ec0ff */
[----:B------:R-:W-:Y:S02]  /*0d20*/  UIADD3.X UR45, UPT, UPT, URZ, UR39, URZ, UP0, !UPT ;  /* 0x00000027ff2d7290 */ /* 0x000fe400087fe4ff */
[----:B------:R-:W-:-:S02]  /*0d30*/  UISETP.NE.AND UP2, UPT, UR6, UR4, UPT ;  /* 0x000000040600728c */ /* 0x000fc4000bf45270 */
[----:B------:R-:W-:Y:S02]  /*0d40*/  USHF.R.U32.HI UR4, URZ, 0x1, UR5 ;  /* 0x00000001ff047899 */ /* 0x000fe40008011605 */
[----:B------:R-:W-:Y:S02]  /*0d50*/  UISETP.LT.AND UP2, UPT, UR6, URZ, UP2 ;  /* 0x000000ff0600728c */ /* 0x000fe40009741270 */
[----:B------:R-:W-:Y:S01]  /*0d60*/  UIADD3 UR11, UPT, UPT, UR4, -0x1, URZ ;  /* 0xffffffff040b7890 */ /* 0x000fe2000fffe0ff */
[----:B------:R-:W-:Y:S01]  /*0d70*/  UMOV UR42, URZ ;  /* 0x000000ff002a7c82 */ /* 0x000fe20008000000 */
[----:B------:R-:W-:Y:S02]  /*0d80*/  UPRMT UR41, URZ, 0x5410, UR24 ;  /* 0x00005410ff297896 */ /* 0x000fe40008000018 */
[----:B------:R-:W-:-:S05]  /*0d90*/  UPRMT UR40, URZ, 0x5410, UR26 ;  /* 0x00005410ff287896 */ /* 0x000fca000800001a */
[----:B------:R-:W-:Y:S02]  /*0da0*/  @!UP2 UIADD3 UR11, UPT, UPT, UR4, URZ, URZ ;  /* 0x000000ff040ba290 */ /* 0x000fe4000fffe0ff */
[----:B------:R-:W-:Y:S02]  /*0db0*/  UISETP.NE.AND UP2, UPT, UR14, URZ, UPT ;  /* 0x000000ff0e00728c */ /* 0x000fe4000bf45270 */
[----:B-1----:R-:W-:Y:S02]  /*0dc0*/  ULEA UR11, UR11, UR31, 0x8 ;  /* 0x0000001f0b0b7291 */ /* 0x002fe4000f8e40ff */
.L_x_21:
[----:B---3--:R-:W-:Y:S01]  /*0dd0*/  ULEA UR9, UR33, UR29, 0x3 ;  /* 0x0000001d21097291 */ /* 0x008fe2000f8e18ff */
[----:B-12---:R-:W-:Y:S11]  /*0de0*/  @P1 BRA `(.L_x_18) ;  /* 0x0000000000101947 */ /* 0x006ff60003800000 */
[----:B------:R-:W-:-:S06]  /*0df0*/  USHF.L.U32 UR4, UR34, 0x1f, URZ ;  /* 0x0000001f22047899 */ /* 0x000fcc00080006ff */
[----:B------:R-:W-:-:S04]  /*0e00*/  MOV R0, UR4 ;  /* 0x0000000400007c02 */ /* 0x000fc80008000f00 */
[----:B------:R-:W1:Y:S02]  /*0e10*/  SYNCS.PHASECHK.TRANS64.TRYWAIT P0, [UR9+0x28], R0 ;  /* 0x00002800ff0075a7 */ /* 0x000e640008001109 */
[----:B-1----:R-:W-:Y:S05]  /*0e20*/  @!P0 BRA `(.L_x_19) ;  /* 0x0000003800a88947 */ /* 0x002fea0003800000 */
.L_x_18:
[----:B------:R-:W-:Y:S05]  /*0e30*/  BRA.U UP2, `(.L_x_20) ;  /* 0x00000001020c7547 */ /* 0x000fea000b800000 */
[----:B------:R-:W-:-:S13]  /*0e40*/  ELECT P0, URZ, PT ;  /* 0x0000000000ff782f */ /* 0x000fda0003800000 */
[----:B-1----:R-:W-:-:S04]  /*0e50*/  @P0 MOV R0, 0x10000 ;  /* 0x0001000000000802 */ /* 0x002fc80000000f00 */
[----:B------:R2:W-:Y:S03]  /*0e60*/  @P0 SYNCS.ARRIVE.TRANS64 RZ, [UR9], R0 ;  /* 0x00000000ffff09a7 */ /* 0x0005e60008000009 */
.L_x_20:
[----:B------:R-:W-:Y:S01]  /*0e70*/  USHF.L.U32 UR4, UR33, 0xe, URZ ;  /* 0x0000000e21047899 */ /* 0x000fe200080006ff */
[----:B------:R-:W-:Y:S01]  /*0e80*/  PLOP3.LUT P1, PT, PT, PT, PT, 0x80, 0x8 ;  /* 0x000000000008781c */ /* 0x000fe20003f2f070 */
[----:B------:R-:W-:Y:S02]  /*0e90*/  UIADD3 UR33, UPT, UPT, UR33, 0x1, URZ ;  /* 0x0000000121217890 */ /* 0x000fe4000fffe0ff */
[----:B------:R-:W-:Y:S02]  /*0ea0*/  UISETP.GT.U32.AND UP0, UPT, UR42, 0x1e, UPT ;  /* 0x0000001e2a00788c */ /* 0x000fe4000bf04070 */
[----:B------:R-:W-:Y:S02]  /*0eb0*/  UISETP.NE.AND UP1, UPT, UR33, 0x5, UPT ;  /* 0x000000052100788c */ /* 0x000fe4000bf25270 */
[----:B------:R-:W-:Y:S02]  /*0ec0*/  ULEA UR8, UR28, UR4, 0xd ;  /* 0x000000041c087291 */ /* 0x000fe4000f8e68ff */
[----:B------:R-:W-:Y:S01]  /*0ed0*/  USEL UR5, URZ, 0x1, UP1 ;  /* 0x00000001ff057887 */ /* 0x000fe20008800000 */
[----:B------:R-:W-:Y:S01]  /*0ee0*/  PLOP3.LUT P0, PT, PT, PT, UP0, 0x80, 0x8 ;  /* 0x000000000008781c */ /* 0x000fe20003f0f008 */
[----:B------:R-:W-:-:S02]  /*0ef0*/  ULEA UR4, UR36, UR4, 0xd ;  /* 0x0000000424047291 */ /* 0x000fc4000f8e68ff */
[----:B------:R-:W-:Y:S02]  /*0f00*/  ULOP3.LUT UR34, UR34, UR5, URZ, 0x3c, !UPT ;  /* 0x0000000522227292 */ /* 0x000fe4000f8e3cff */
[----:B------:R-:W-:Y:S02]  /*0f10*/  USEL UR33, UR33, URZ, UP1 ;  /* 0x000000ff21217287 */ /* 0x000fe40008800000 */
[----:B------:R-:W-:Y:S02]  /*0f20*/  USHF.L.U32 UR10, UR42, 0x7, URZ ;  /* 0x000000072a0a7899 */ /* 0x000fe400080006ff */
[----:B------:R-:W-:Y:S02]  /*0f30*/  ULOP3.LUT UR9, UR9, 0xfefffff8, URZ, 0xc0, !UPT ;  /* 0xfefffff809097892 */ /* 0x000fe4000f8ec0ff */
[----:B------:R-:W-:Y:S02]  /*0f40*/  UIADD3 UR8, UPT, UPT, UR29, 0xc400, UR8 ;  /* 0x0000c4001d087890 */ /* 0x000fe4000fffe008 */
[----:B------:R-:W-:-:S02]  /*0f50*/  UIADD3 UR4, UPT, UPT, UR29, 0x20400, UR4 ;  /* 0x000204001d047890 */ /* 0x000fc4000fffe004 */
[----:B------:R-:W-:Y:S02]  /*0f60*/  @!UP0 USHF.L.U32 UR6, UR34, 0x1f, URZ ;  /* 0x0000001f22068899 */ /* 0x000fe400080006ff */
[----:B------:R-:W-:Y:S01]  /*0f70*/  @!UP0 ULEA UR37, UR33, UR29, 0x3 ;  /* 0x0000001d21258291 */ /* 0x000fe2000f8e18ff */
[----:B------:R-:W-:Y:S02]  /*0f80*/  UMOV UR5, UR9 ;  /* 0x0000000900057c82 */ /* 0x000fe40008000000 */
[----:B------:R3:W-:Y:S01]  /*0f90*/  UTMALDG.2D.MULTICAST.2CTA [UR8], [UR46], UR41, desc[URZ] ;  /* 0x0000ff082e0073b4 */ /* 0x0007e20008209829 */
[----:B-12---:R-:W-:Y:S01]  /*0fa0*/  IMAD.U32 R0, RZ, RZ, UR6 ;  /* 0x00000006ff007e24 */ /* 0x006fe2000f8e00ff */
[----:B------:R-:W-:Y:S01]  /*0fb0*/  UMOV UR6, UR10 ;  /* 0x0000000a00067c82 */ /* 0x000fe20008000000 */
[----:B------:R-:W-:-:S04]  /*0fc0*/  UIADD3 UR42, UPT, UPT, UR42, 0x1, URZ ;  /* 0x000000012a2a7890 */ /* 0x000fc8000fffe0ff */
[----:B------:R-:W-:Y:S01]  /*0fd0*/  UISETP.NE.AND UP0, UPT, UR42, 0x20, UPT ;  /* 0x000000202a00788c */ /* 0x000fe2000bf05270 */
[----:B------:R3:W-:Y:S01]  /*0fe0*/  UTMALDG.2D.MULTICAST.2CTA [UR4], [UR44], UR40, desc[URZ] ;  /* 0x0000ff042c0073b4 */ /* 0x0007e20008209828 */
[----:B------:R3:W1:Y:S07]  /*0ff0*/  @!P0 SYNCS.PHASECHK.TRANS64.TRYWAIT P1, [UR37+0x28], R0 ;  /* 0x00002800ff0085a7 */ /* 0x00066e0008021125 */
[----:B------:R-:W-:Y:S05]  /*1000*/  BRA.U UP0, `(.L_x_21) ;  /* 0xfffffffd00707547 */ /* 0x000fea000b83ffff */
[----:B---3--:R-:W2:Y:S01]  /*1010*/  LDCU.64 UR4, c[0x0][0x5c0] ;  /* 0x0000b800ff0477ac */ /* 0x008ea20008000a00 */
[----:B------:R-:W-:-:S04]  /*1020*/  ULEA.HI.SX32 UR35, UR30, UR35, 0x1d ;  /* 0x000000231e237291 */ /* 0x000fc8000f8feaff */
[----:B------:R-:W-:Y:S02]  /*1030*/  UISETP.GE.AND UP0, UPT, UR35, 0x40, UPT ;  /* 0x000000402300788c */ /* 0x000fe4000bf06270 */
[----:B--2---:R-:W-:Y:S01]  /*1040*/  UIMAD.WIDE.U32 UR6, UR35, UR5, URZ ;  /* 0x00000005230672a5 */ /* 0x004fe2000f8e00ff */
[----:B------:R-:W2:Y:S03]  /*1050*/  LDCU UR5, c[0x0][0x5d0] ;  /* 0x0000ba00ff0577ac */ /* 0x000ea60008000800 */
[----:B------:R-:W-:-:S04]  /*1060*/  UIADD3 UR6, UPT, UPT, UR35, -UR7, URZ ;  /* 0x8000000723067290 */ /* 0x000fc8000fffe0ff */
[----:B------:R-:W-:-:S04]  /*1070*/  USHF.R.U32.HI UR6, URZ, UR20, UR6 ;  /* 0x00000014ff067299 */ /* 0x000fc80008011606 */
[----:B------:R-:W-:-:S04]  /*1080*/  UIADD3 UR6, UPT, UPT, UR7, UR6, URZ ;  /* 0x0000000607067290 */ /* 0x000fc8000fffe0ff */
[----:B------:R-:W-:-:S04]  /*1090*/  USHF.R.U32.HI UR6, URZ, UR19, UR6 ;  /* 0x00000013ff067299 */ /* 0x000fc80008011606 */
[----:B------:R-:W-:-:S04]  /*10a0*/  UIADD3 UR6, UPT, UPT, -UR6, URZ, URZ ;  /* 0x000000ff06067290 */ /* 0x000fc8000fffe1ff */
[----:B------:R-:W-:-:S04]  /*10b0*/  UIMAD UR6, UR4, UR6, UR35 ;  /* 0x00000006040672a4 */ /* 0x000fc8000f8e0223 */
[----:B--2---:R-:W-:Y:S01]  /*10c0*/  UIMAD.WIDE.U32 UR8, UR6, UR5, URZ ;  /* 0x00000005060872a5 */ /* 0x004fe2000f8e00ff */
[----:B------:R-:W2:Y:S03]  /*10d0*/  LDCU.64 UR4, c[0x0][0x5d8] ;  /* 0x0000bb00ff0477ac */ /* 0x000ea60008000a00 */
[----:B------:R-:W-:-:S04]  /*10e0*/  UIADD3 UR7, UPT, UPT, UR6, -UR9, URZ ;  /* 0x8000000906077290 */ /* 0x000fc8000fffe0ff */
[----:B------:R-:W-:-:S04]  /*10f0*/  USHF.R.U32.HI UR7, URZ, UR18, UR7 ;  /* 0x00000012ff077299 */ /* 0x000fc80008011607 */
[----:B------:R-:W-:-:S04]  /*1100*/  UIADD3 UR7, UPT, UPT, UR9, UR7, URZ ;  /* 0x0000000709077290 */ /* 0x000fc8000fffe0ff */
[----:B------:R-:W-:-:S04]  /*1110*/  USHF.R.U32.HI UR7, URZ, UR17, UR7 ;  /* 0x00000011ff077299 */ /* 0x000fc80008011607 */
[----:B--2---:R-:W-:Y:S01]  /*1120*/  UIMAD.WIDE.U32 UR8, UR7, UR5, URZ ;  /* 0x00000005070872a5 */ /* 0x004fe2000f8e00ff */
[----:B------:R-:W2:Y:S03]  /*1130*/  LDCU UR5, c[0x0][0x5cc] ;  /* 0x0000b980ff0577ac */ /* 0x000ea60008000800 */
[----:B------:R-:W-:-:S04]  /*1140*/  UIADD3 UR8, UPT, UPT, UR7, -UR9, URZ ;  /* 0x8000000907087290 */ /* 0x000fc8000fffe0ff */
[----:B------:R-:W-:-:S04]  /*1150*/  USHF.R.U32.HI UR8, URZ, UR16, UR8 ;  /* 0x00000010ff087299 */ /* 0x000fc80008011608 */
[----:B------:R-:W-:Y:S02]  /*1160*/  UIADD3 UR8, UPT, UPT, UR9, UR8, URZ ;  /* 0x0000000809087290 */ /* 0x000fe4000fffe0ff */
[----:B------:R-:W-:Y:S02]  /*1170*/  UIADD3 UR9, UPT, UPT, -UR7, URZ, URZ ;  /* 0x000000ff07097290 */ /* 0x000fe4000fffe1ff */
[----:B------:R-:W-:Y:S02]  /*1180*/  USHF.R.U32.HI UR8, URZ, UR15, UR8 ;  /* 0x0000000fff087299 */ /* 0x000fe40008011608 */
[----:B--2---:R-:W-:Y:S02]  /*1190*/  UIMAD UR5, UR5, UR9, UR6 ;  /* 0x00000009050572a4 */ /* 0x004fe4000f8e0206 */
[----:B------:R-:W-:-:S04]  /*11a0*/  UIADD3 UR8, UPT, UPT, -UR8, URZ, URZ ;  /* 0x000000ff08087290 */ /* 0x000fc8000fffe1ff */
[----:B------:R-:W-:Y:S01]  /*11b0*/  UIMAD UR7, UR4, UR8, UR7 ;  /* 0x00000008040772a4 */ /* 0x000fe2000f8e0207 */
[----:B------:R-:W-:Y:S11]  /*11c0*/  BRA.U !UP0, `(.L_x_22) ;  /* 0xfffffff908a47547 */ /* 0x000ff6000b83ffff */
.L_x_17:
[----:B------:R-:W-:Y:S01]  /*11d0*/  UIADD3 UR6, UPT, UPT, UR33, 0x2, URZ ;  /* 0x0000000221067890 */ /* 0x000fe2000fffe0ff */
[----:B------:R-:W5:Y:S01]  /*11e0*/  S2UR UR4, SR_CgaCtaId ;  /* 0x00000000000479c3 */ /* 0x000f620000008800 */
[----:B------:R-:W-:-:S04]  /*11f0*/  UISETP.NE.AND UP0, UPT, UR33, 0x4, UPT ;  /* 0x000000042100788c */ /* 0x000fc8000bf05270 */
[----:B------:R-:W-:-:S04]  /*1200*/  USEL UR6, UR6, 0x1, UP0 ;  /* 0x0000000106067887 */ /* 0x000fc80008000000 */
[----:B------:R-:W-:Y:S02]  /*1210*/  UIADD3 UR5, UPT, UPT, UR6, 0x1, URZ ;  /* 0x0000000106057890 */ /* 0x000fe4000fffe0ff */
[----:B------:R-:W-:-:S04]  /*1220*/  UISETP.NE.AND UP1, UPT, UR6, 0x5, UPT ;  /* 0x000000050600788c */ /* 0x000fc8000bf25270 */
[----:B------:R-:W-:Y:S02]  /*1230*/  USEL UR5, UR5, 0x1, UP1 ;  /* 0x0000000105057887 */ /* 0x000fe40008800000 */
[----:B------:R-:W-:Y:S02]  /*1240*/  UISETP.EQ.XOR UP1, UPT, UR33, 0x4, !UP1 ;  /* 0x000000042100788c */ /* 0x000fe4000cf22a70 */
[----:B-1----:R-:W-:Y:S02]  /*1250*/  UIADD3 UR7, UPT, UPT, UR5, 0x1, URZ ;  /* 0x0000000105077890 */ /* 0x002fe4000fffe0ff */
[----:B------:R-:W-:Y:S02]  /*1260*/  UISETP.NE.AND UP0, UPT, UR5, 0x5, UPT ;  /* 0x000000050500788c */ /* 0x000fe4000bf05270 */
[----:B------:R-:W-:Y:S02]  /*1270*/  UISETP.EQ.XOR UP1, UPT, UR5, 0x5, UP1 ;  /* 0x000000050500788c */ /* 0x000fe40008f22a70 */
[----:B------:R-:W-:Y:S01]  /*1280*/  USEL UR7, UR7, 0x1, UP0 ;  /* 0x0000000107077887 */ /* 0x000fe20008000000 */
[----:B------:R-:W-:-:S03]  /*1290*/  UMOV UR5, 0x400 ;  /* 0x0000040000057882 */ /* 0x000fc60000000000 */
[----:B------:R-:W-:Y:S02]  /*12a0*/  UISETP.EQ.XOR UP1, UPT, UR7, 0x5, UP1 ;  /* 0x000000050700788c */ /* 0x000fe40008f22a70 */
[----:B------:R-:W-:Y:S02]  /*12b0*/  UISETP.NE.AND UP0, UPT, UR7, 0x5, UPT ;  /* 0x000000050700788c */ /* 0x000fe4000bf05270 */
[----:B------:R-:W-:Y:S02]  /*12c0*/  USEL UR6, URZ, 0x1, !UP1 ;  /* 0x00000001ff067887 */ /* 0x000fe4000c800000 */
[----:B-----5:R-:W-:Y:S02]  /*12d0*/  ULEA UR5, UR4, UR5, 0x18 ;  /* 0x0000000504057291 */ /* 0x020fe4000f8ec0ff */
[----:B------:R-:W-:Y:S02]  /*12e0*/  ULOP3.LUT UR6, UR34, UR6, URZ, 0x3c, !UPT ;  /* 0x0000000622067292 */ /* 0x000fe4000f8e3cff */
[----:B------:R-:W-:-:S02]  /*12f0*/  USEL UR7, UR7, URZ, UP0 ;  /* 0x000000ff07077287 */ /* 0x000fc40008000000 */
[----:B------:R-:W-:Y:S02]  /*1300*/  USHF.L.U32 UR6, UR6, 0x1f, URZ ;  /* 0x0000001f06067899 */ /* 0x000fe400080006ff */
[----:B------:R-:W-:Y:S02]  /*1310*/  ULEA UR5, UR7, UR5, 0x3 ;  /* 0x0000000507057291 */ /* 0x000fe4000f8e18ff */
[----:B------:R-:W-:Y:S02]  /*1320*/  UISETP.NE.AND UP0, UPT, UR14, URZ, UPT ;  /* 0x000000ff0e00728c */ /* 0x000fe4000bf05270 */
[----:B------:R-:W-:-:S05]  /*1330*/  MOV R0, UR6 ;  /* 0x0000000600007c02 */ /* 0x000fca0008000f00 */
[----:B------:R-:W1:Y:S02]  /*1340*/  SYNCS.PHASECHK.TRANS64.TRYWAIT P0, [UR5+0x28], R0 ;  /* 0x00002800ff0075a7 */ /* 0x000e640008001105 */
[----:B-1----:R-:W-:Y:S05]  /*1350*/  @!P0 BRA `(.L_x_23) ;  /* 0x00000034007c8947 */ /* 0x002fea0003800000 */
.L_x_59:
[----:B------:R-:W-:Y:S05]  /*1360*/  BRA.U UP0, `(.L_x_16) ;  /* 0x00000001000c7547 */ /* 0x000fea000b800000 */
[----:B------:R-:W-:-:S13]  /*1370*/  ELECT P0, URZ, PT ;  /* 0x0000000000ff782f */ /* 0x000fda0003800000 */
[----:B-1----:R-:W-:-:S04]  /*1380*/  @P0 MOV R0, 0x10000 ;  /* 0x0001000000000802 */ /* 0x002fc80000000f00 */
[----:B------:R1:W-:Y:S03]  /*1390*/  @P0 SYNCS.ARRIVE.TRANS64 RZ, [UR5], R0 ;  /* 0x00000000ffff09a7 */ /* 0x0003e60008000005 */
.L_x_16:
[----:B------:R-:W-:-:S09]  /*13a0*/  UISETP.NE.AND UP0, UPT, UR23, 0x4, UPT ;  /* 0x000000041700788c */ /* 0x000fd2000bf05270 */
[----:B------:R-:W-:Y:S05]  /*13b0*/  BRA.U UP0, `(.L_x_24) ;  /* 0x0000000900407547 */ /* 0x000fea000b800000 */
[----:B------:R-:W5:Y:S08]  /*13c0*/  S2UR UR5, SR_CTAID.Z ;  /* 0x00000000000579c3 */ /* 0x000f700000002700 */
[----:B------:R-:W-:Y:S01]  /*13d0*/  BAR.SYNC.DEFER_BLOCKING 0x2, 0xa0 ;  /* 0x0082800000007b1d */ /* 0x000fe20000010000 */
[----:B------:R-:W-:Y:S01]  /*13e0*/  HFMA2 R6, -RZ, RZ, 0, 5.9604644775390625e-08 ;  /* 0x00000001ff067431 */ /* 0x000fe200000001ff */
[----:B------:R-:W-:Y:S01]  /*13f0*/  MOV R5, 0x1 ;  /* 0x0000000100057802 */ /* 0x000fe20000000f00 */
[----:B-----5:R-:W-:-:S09]  /*1400*/  UISETP.GT.U32.AND UP0, UPT, UR5, 0x3f, UPT ;  /* 0x0000003f0500788c */ /* 0x020fd2000bf04070 */
[----:B------:R-:W-:Y:S05]  /*1410*/  BRA.U UP0, `(.L_x_25) ;  /* 0x0000000500f47547 */ /* 0x000fea000b800000 */
[----:B------:R-:W-:Y:S01]  /*1420*/  UMOV UR6, 0x400 ;  /* 0x0000040000067882 */ /* 0x000fe20000000000 */
[----:B-1----:R-:W1:Y:S01]  /*1430*/  LDCU UR11, c[0x0][0x374] ;  /* 0x00006e80ff0b77ac */ /* 0x002e620008000800 */
[----:B------:R-:W-:Y:S01]  /*1440*/  MOV R5, 0x1 ;  /* 0x0000000100057802 */ /* 0x000fe20000000f00 */
[----:B------:R-:W-:Y:S01]  /*1450*/  ULEA UR4, UR4, UR6, 0x18 ;  /* 0x0000000604047291 */ /* 0x000fe2000f8ec0ff */
[----:B------:R-:W1:Y:S01]  /*1460*/  LDCU UR10, c[0x0][0x370] ;  /* 0x00006e00ff0a77ac */ /* 0x000e620008000800 */
[----:B------:R-:W5:Y:S07]  /*1470*/  LDCU UR6, c[0x0][0x378] ;  /* 0x00006f00ff0677ac */ /* 0x000f6e0008000800 */
[----:B------:R-:W4:Y:S01]  /*1480*/  LDS R0, [UR4+0x78] ;  /* 0x00007804ff007984 */ /* 0x000f220008000800 */
[----:B------:R-:W-:Y:S01]  /*1490*/  ULOP3.LUT UR29, UR13, 0x1, URZ, 0x3c, !UPT ;  /* 0x000000010d1d7892 */ /* 0x000fe2000f8e3cff */
[----:B------:R-:W-:Y:S01]  /*14a0*/  UMOV UR9, 0x10402010 ;  /* 0x1040201000097882 */ /* 0x000fe20000000000 */
[----:B------:R-:W-:-:S02]  /*14b0*/  USEL UR48, URZ, 0x4000, UP6 ;  /* 0x00004000ff307887 */ /* 0x000fc4000b000000 */
[----:B------:R-:W-:Y:S02]  /*14c0*/  ULEA UR28, UR28, UR29, 0x2 ;  /* 0x0000001d1c1c7291 */ /* 0x000fe4000f8e10ff */
[----:B------:R-:W-:Y:S02]  /*14d0*/  UIADD3 UR29, UPT, UPT, UR27, UR29, URZ ;  /* 0x0000001d1b1d7290 */ /* 0x000fe4000fffe0ff */
[----:B------:R-:W-:Y:S02]  /*14e0*/  USEL UR49, UR9, 0x10400010, !UP5 ;  /* 0x1040001009317887 */ /* 0x000fe4000e800000 */
[----:B------:R-:W-:Y:S02]  /*14f0*/  UIADD3 UR27, UPT, UPT, UR4, 0xc400, URZ ;  /* 0x0000c400041b7890 */ /* 0x000fe4000fffe0ff */
[----:B------:R-:W-:Y:S02]  /*1500*/  UIADD3 UR9, UPT, UPT, UR4, 0x20400, URZ ;  /* 0x0002040004097890 */ /* 0x000fe4000fffe0ff */
[----:B-1----:R-:W-:Y:S01]  /*1510*/  UIMAD UR10, UR11, UR10, URZ ;  /* 0x0000000a0b0a72a4 */ /* 0x002fe2000f8e02ff */
[----:B------:R-:W-:Y:S01]  /*1520*/  UMOV UR8, 0x5 ;  /* 0x0000000500087882 */ /* 0x000fe20000000000 */
[----:B------:R-:W-:Y:S01]  /*1530*/  UMOV UR7, 0x11 ;  /* 0x0000001100077882 */ /* 0x000fe20000000000 */
[----:B------:R-:W-:-:S02]  /*1540*/  USHF.L.U32 UR8, UR8, UR28, URZ ;  /* 0x0000001c08087299 */ /* 0x000fc400080006ff */
[----:B------:R-:W-:Y:S02]  /*1550*/  USHF.L.U32 UR7, UR7, UR29, URZ ;  /* 0x0000001d07077299 */ /* 0x000fe400080006ff */
[----:B------:R-:W-:Y:S02]  /*1560*/  USHF.R.U32.HI UR27, URZ, 0x4, UR27 ;  /* 0x00000004ff1b7899 */ /* 0x000fe4000801161b */
[----:B------:R-:W-:Y:S02]  /*1570*/  USHF.R.U32.HI UR9, URZ, 0x4, UR9 ;  /* 0x00000004ff097899 */ /* 0x000fe40008011609 */
[----:B-----5:R-:W-:Y:S02]  /*1580*/  UIMAD UR6, UR10, UR6, URZ ;  /* 0x000000060a0672a4 */ /* 0x020fe4000f8e02ff */
[----:B------:R-:W-:Y:S02]  /*1590*/  UIADD3 UR49, UPT, UPT, UR48, UR49, URZ ;  /* 0x0000003130317290 */ /* 0x000fe4000fffe0ff */
[----:B------:R-:W-:-:S02]  /*15a0*/  ULOP3.LUT UR7, UR24, UR8, UR7, 0xfe, !UPT ;  /* 0x0000000818077292 */ /* 0x000fc4000f8efe07 */
[----:B------:R-:W-:Y:S02]  /*15b0*/  ULOP3.LUT UR27, UR27, 0x3fc0, URZ, 0xc0, !UPT ;  /* 0x00003fc01b1b7892 */ /* 0x000fe4000f8ec0ff */
[----:B------:R-:W-:Y:S02]  /*15c0*/  ULOP3.LUT UR10, UR9, 0x3fc0, URZ, 0xc0, !UPT ;  /* 0x00003fc0090a7892 */ /* 0x000fe4000f8ec0ff */
[----:B------:R-:W-:Y:S01]  /*15d0*/  USHF.R.S32.HI UR33, URZ, 0x1f, UR6 ;  /* 0x0000001fff217899 */ /* 0x000fe20008011406 */
[----:B----4-:R-:W-:Y:S01]  /*15e0*/  R2UR UR34, R0 ;  /* 0x00000000002272ca */ /* 0x010fe200000e0000 */
[----:B------:R-:W-:Y:S02]  /*15f0*/  ULOP3.LUT UR25, UR25, 0xffff, URZ, 0xc0, !UPT ;  /* 0x0000ffff19197892 */ /* 0x000fe4000f8ec0ff */
[----:B------:R-:W-:Y:S02]  /*1600*/  UISETP.NE.AND UP0, UPT, UR14, URZ, UPT ;  /* 0x000000ff0e00728c */ /* 0x000fe4000bf05270 */
[----:B------:R-:W-:-:S02]  /*1610*/  ULOP3.LUT UR26, UR7, 0xffff, UR26, 0xc8, !UPT ;  /* 0x0000ffff071a7892 */ /* 0x000fc4000f8ec81a */
[----:B------:R-:W-:Y:S02]  /*1620*/  ULOP3.LUT UR9, UR27, 0x10000, URZ, 0xfc, !UPT ;  /* 0x000100001b097892 */ /* 0x000fe4000f8efcff */
[----:B------:R-:W-:Y:S02]  /*1630*/  ULOP3.LUT UR10, UR10, 0x10000, URZ, 0xfc, !UPT ;  /* 0x000100000a0a7892 */ /* 0x000fe4000f8efcff */
[----:B------:R-:W-:Y:S02]  /*1640*/  ULEA.HI UR33, UR33, UR6, URZ, 0x3 ;  /* 0x0000000621217291 */ /* 0x000fe4000f8f18ff */
[----:B------:R-:W-:Y:S01]  /*1650*/  UISETP.NE.AND UP1, UPT, UR14, URZ, UPT ;  /* 0x000000ff0e00728c */ /* 0x000fe2000bf25270 */
[----:B------:R-:W-:Y:S01]  /*1660*/  UMOV UR24, UR5 ;  /* 0x0000000500187c82 */ /* 0x000fe20008000000 */
[----:B------:R-:W-:Y:S01]  /*1670*/  UMOV UR32, URZ ;  /* 0x000000ff00207c82 */ /* 0x000fe20008000000 */
[----:B------:R-:W-:Y:S01]  /*1680*/  UMOV UR31, URZ ;  /* 0x000000ff001f7c82 */ /* 0x000fe20008000000 */
[----:B------:R-:W-:Y:S01]  /*1690*/  UMOV UR30, URZ ;  /* 0x000000ff001e7c82 */ /* 0x000fe20008000000 */
[----:B------:R-:W-:Y:S01]  /*16a0*/  UMOV UR48, URZ ;  /* 0x000000ff00307c82 */ /* 0x000fe20008000000 */
[----:B------:R-:W-:Y:S01]  /*16b0*/  UMOV UR40, URZ ;  /* 0x000000ff00287c82 */ /* 0x000fe20008000000 */
[----:B------:R-:W-:Y:S01]  /*16c0*/  UMOV UR41, UR49 ;  /* 0x0000003100297c82 */ /* 0x000fe20008000000 */
[----:B------:R-:W-:Y:S01]  /*16d0*/  UMOV UR38, URZ ;  /* 0x000000ff00267c82 */ /* 0x000fe20008000000 */
[----:B------:R-:W-:Y:S01]  /*16e0*/  UMOV UR39, UR49 ;  /* 0x0000003100277c82 */ /* 0x000fe20008000000 */
[----:B------:R-:W-:Y:S01]  /*16f0*/  UMOV UR36, URZ ;  /* 0x000000ff00247c82 */ /* 0x000fe20008000000 */
[----:B------:R-:W-:-:S05]  /*1700*/  UMOV UR37, UR49 ;  /* 0x0000003100257c82 */ /* 0x000fca0008000000 */
.L_x_33:
[----:B-1----:R-:W-:Y:S01]  /*1710*/  PLOP3.LUT P1, PT, PT, PT, PT, 0x80, 0x8 ;  /* 0x000000000008781c */ /* 0x002fe20003f2f070 */
[----:B----4-:R-:W-:Y:S02]  /*1720*/  ULEA UR8, UR32, UR34, 0x8 ;  /* 0x0000002220087291 */ /* 0x010fe4000f8e40ff */
[----:B------:R-:W-:Y:S02]  /*1730*/  ULEA.HI.SX32 UR24, UR33, UR24, 0x1d ;  /* 0x0000001821187291 */ /* 0x000fe4000f8feaff */
[----:B------:R-:W-:Y:S02]  /*1740*/  UPLOP3.LUT UP4, UPT, UPT, UPT, UPT, 0x40, 0x4 ;  /* 0x000000000004789c */ /* 0x000fe40003f8e870 */
[----:B------:R-:W-:Y:S01]  /*1750*/  ULEA UR7, UR32, UR4, 0x3 ;  /* 0x0000000420077291 */ /* 0x000fe2000f8e18ff */
[----:B-----5:R-:W-:Y:S11]  /*1760*/  BRA.U UP0, `(.L_x_26) ;  /* 0x00000001001c7547 */ /* 0x020ff6000b800000 */
[----:B------:R-:W-:Y:S01]  /*1770*/  USHF.L.U32 UR5, UR31, 0x1f, URZ ;  /* 0x0000001f1f057899 */ /* 0x000fe200080006ff */
[----:B------:R-:W-:Y:S01]  /*1780*/  SHF.L.U32 R2, R5, 0x1f, RZ ;  /* 0x0000001f05027819 */ /* 0x000fe200000006ff */
[----:B------:R-:W-:-:S04]  /*1790*/  ULEA UR6, UR30, UR4, 0x3 ;  /* 0x000000041e067291 */ /* 0x000fc8000f8e18ff */
[----:B------:R-:W-:-:S05]  /*17a0*/  MOV R0, UR5 ;  /* 0x0000000500007c02 */ /* 0x000fca0008000f00 */
[----:B------:R1:W4:Y:S01]  /*17b0*/  SYNCS.PHASECHK.TRANS64.TRYWAIT P1, [UR6], R0 ;  /* 0x00000000ff0075a7 */ /* 0x0003220008021106 */
[----:B------:R-:W5:Y:S02]  /*17c0*/  SYNCS.PHASECHK.TRANS64.TRYWAIT P0, [UR7+0x60], R2 ;  /* 0x00006002ff0075a7 */ /* 0x000f640008001107 */
[----:B-1--45:R-:W-:Y:S05]  /*17d0*/  @!P0 BRA `(.L_x_27) ;  /* 0x00000030007c8947 */ /* 0x032fea0003800000 */
.L_x_26:
[----:B------:R-:W-:-:S05]  /*17e0*/  UMOV UR29, URZ ;  /* 0x000000ff001d7c82 */ /* 0x000fca0008000000 */
.L_x_31:
[----:B-1--45:R-:W-:Y:S05]  /*17f0*/  BRA.U UP0, `(.L_x_28) ;  /* 0x0000000100887547 */ /* 0x032fea000b800000 */
[----:B------:R-:W-:Y:S02]  /*1800*/  USHF.L.U32 UR11, UR30, 0xa, URZ ;  /* 0x0000000a1e0b7899 */ /* 0x000fe400080006ff */
[----:B------:R-:W-:Y:S02]  /*1810*/  ULEA UR5, UR30, UR4, 0x3 ;  /* 0x000000041e057291 */ /* 0x000fe4000f8e18ff */
[----:B------:R-:W-:Y:S02]  /*1820*/  UIADD3 UR6, UPT, UPT, UR11, 0x6, URZ ;  /* 0x000000060b067890 */ /* 0x000fe4000fffe0ff */
[----:B------:R-:W-:Y:S02]  /*1830*/  UIADD3 UR52, UPT, UPT, UR11, UR10, URZ ;  /* 0x0000000a0b347290 */ /* 0x000fe4000fffe0ff */
[----:B------:R-:W-:Y:S02]  /*1840*/  UIADD3 UR28, UPT, UPT, UR6, UR10, URZ ;  /* 0x0000000a061c7290 */ /* 0x000fe4000fffe0ff */
[----:B------:R-:W-:Y:S02]  /*1850*/  UIADD3 UR50, UPT, UPT, UR11, UR9, URZ ;  /* 0x000000090b327290 */ /* 0x000fe4000fffe0ff */
[----:B------:R-:W-:Y:S02]  /*1860*/  UIADD3 UR46, UPT, UPT, UR10, 0x2, UR11 ;  /* 0x000000020a2e7890 */ /* 0x000fe4000fffe00b */
[----:B------:R-:W-:Y:S02]  /*1870*/  UIADD3 UR44, UPT, UPT, UR9, 0x2, UR11 ;  /* 0x00000002092c7890 */ /* 0x000fe4000fffe00b */
[----:B------:R-:W-:Y:S02]  /*1880*/  UIADD3 UR42, UPT, UPT, UR10, 0x4, UR11 ;  /* 0x000000040a2a7890 */ /* 0x000fe4000fffe00b */
[----:B------:R-:W-:Y:S02]  /*1890*/  UIADD3 UR54, UPT, UPT, UR9, 0x4, UR11 ;  /* 0x0000000409367890 */ /* 0x000fe4000fffe00b */
[----:B------:R-:W-:Y:S02]  /*18a0*/  UIADD3 UR27, UPT, UPT, UR5, 0x28, URZ ;  /* 0x00000028051b7890 */ /* 0x000fe4000fffe0ff */
[----:B------:R-:W-:Y:S01]  /*18b0*/  UIADD3 UR6, UPT, UPT, UR6, UR9, URZ ;  /* 0x0000000906067290 */ /* 0x000fe2000fffe0ff */
[----:B------:R-:W-:Y:S01]  /*18c0*/  UMOV UR53, 0x40004040 ;  /* 0x4000404000357882 */ /* 0x000fe20000000000 */
[----:B------:R-:W-:Y:S01]  /*18d0*/  UMOV UR51, 0x40004040 ;  /* 0x4000404000337882 */ /* 0x000fe20000000000 */
[----:B------:R-:W-:Y:S01]  /*18e0*/  UMOV UR47, 0x40004040 ;  /* 0x40004040002f7882 */ /* 0x000fe20000000000 */
[----:B------:R-:W-:Y:S01]  /*18f0*/  UMOV UR45, 0x40004040 ;  /* 0x40004040002d7882 */ /* 0x000fe20000000000 */
[----:B------:R-:W-:Y:S01]  /*1900*/  UMOV UR43, 0x40004040 ;  /* 0x40004040002b7882 */ /* 0x000fe20000000000 */
[----:B------:R-:W-:Y:S01]  /*1910*/  UMOV UR55, 0x40004040 ;  /* 0x4000404000377882 */ /* 0x000fe20000000000 */
[----:B------:R-:W-:Y:S05]  /*1920*/  @P1 BRA `(.L_x_29) ;  /* 0x0000000000101947 */ /* 0x000fea0003800000 */
[----:B------:R-:W-:Y:S06]  /*1930*/  USHF.L.U32 UR11, UR31, 0x1f, URZ ;  /* 0x0000001f1f0b7899 */ /* 0x000fec00080006ff */
[----:B-1----:R-:W-:Y:S04]  /*1940*/  MOV R0, UR11 ;  /* 0x0000000b00007c02 */ /* 0x002fe80008000f00 */
[----:B------:R-:W1:Y:S02]  /*1950*/  SYNCS.PHASECHK.TRANS64.TRYWAIT P0, [UR5], R0 ;  /* 0x00000000ff0075a7 */ /* 0x000e640008001105 */
[----:B-1----:R-:W-:Y:S05]  /*1960*/  @!P0 BRA `(.L_x_30) ;  /* 0x0000003000348947 */ /* 0x002fea0003800000 */
.L_x_29:
[----:B------:R4:W-:Y:S01]  /*1970*/  UTCQMMA.2CTA gdesc[UR50], gdesc[UR52], tmem[UR8], tmem[UR48], idesc[UR49], UP4 ;  /* 0x00ff3034320075ea */ /* 0x0009e2000a200308 */
[----:B------:R-:W-:Y:S01]  /*1980*/  UPLOP3.LUT UP4, UPT, UPT, UPT, UPT, 0x80, 0x8 ;  /* 0x000000000008789c */ /* 0x000fe20003f8f070 */
[----:B------:R4:W-:Y:S01]  /*1990*/  UTCQMMA.2CTA gdesc[UR44], gdesc[UR46], tmem[UR8], tmem[UR40], idesc[UR41], UPT ;  /* 0x00ff282e2c0075ea */ /* 0x0009e2000ba00308 */
[----:B------:R4:W-:Y:S01]  /*19a0*/  UTCQMMA.2CTA gdesc[UR54], gdesc[UR42], tmem[UR8], tmem[UR38], idesc[UR39], UPT ;  /* 0x00ff262a360075ea */ /* 0x0009e2000ba00308 */
[----:B------:R-:W-:Y:S01]  /*19b0*/  UMOV UR56, UR28 ;  /* 0x0000001c00387c82 */ /* 0x000fe20008000000 */
[----:B------:R-:W-:Y:S01]  /*19c0*/  UMOV UR57, 0x40004040 ;  /* 0x4000404000397882 */ /* 0x000fe20000000000 */
[----:B------:R-:W-:Y:S01]  /*19d0*/  UMOV UR58, UR6 ;  /* 0x00000006003a7c82 */ /* 0x000fe20008000000 */
[----:B------:R-:W-:Y:S02]  /*19e0*/  UMOV UR59, 0x40004040 ;  /* 0x40004040003b7882 */ /* 0x000fe40000000000 */
[----:B------:R4:W-:Y:S01]  /*19f0*/  UTCQMMA.2CTA gdesc[UR58], gdesc[UR56], tmem[UR8], tmem[UR36], idesc[UR37], UPT ;  /* 0x00ff24383a0075ea */ /* 0x0009e2000ba00308 */
[----:B------:R4:W-:Y:S01]  /*1a00*/  UTCBAR.2CTA.MULTICAST [UR27], URZ, UR26 ;  /* 0x000000ff1b0073e9 */ /* 0x0009e2000820081a */
[----:B------:R-:W-:Y:S01]  /*1a10*/  NOP ;  /* 0x0000000000007918 */ /* 0x000fe20000000000 */
.L_x_28:
[----:B------:R-:W-:Y:S01]  /*1a20*/  UIADD3 UR30, UPT, UPT, UR30, 0x1, URZ ;  /* 0x000000011e1e7890 */ /* 0x000fe2000fffe0ff */
[----:B------:R-:W-:Y:S01]  /*1a30*/  PLOP3.LUT P1, PT, PT, PT, PT, 0x80, 0x8 ;  /* 0x000000000008781c */ /* 0x000fe20003f2f070 */
[----:B------:R-:W-:Y:S02]  /*1a40*/  UISETP.GT.U32.AND UP3, UPT, UR29, 0x1e, UPT ;  /* 0x0000001e1d00788c */ /* 0x000fe4000bf64070 */
[----:B------:R-:W-:Y:S02]  /*1a50*/  UISETP.NE.AND UP2, UPT, UR30, 0x5, UPT ;  /* 0x000000051e00788c */ /* 0x000fe4000bf45270 */
[----:B------:R-:W-:Y:S02]  /*1a60*/  UISETP.NE.OR UP3, UPT, UR14, URZ, UP3 ;  /* 0x000000ff0e00728c */ /* 0x000fe40009f65670 */
[----:B------:R-:W-:Y:S02]  /*1a70*/  USEL UR5, URZ, 0x1, UP2 ;  /* 0x00000001ff057887 */ /* 0x000fe40009000000 */
[----:B------:R-:W-:Y:S02]  /*1a80*/  USEL UR30, UR30, URZ, UP2 ;  /* 0x000000ff1e1e7287 */ /* 0x000fe40009000000 */
[----:B------:R-:W-:Y:S01]  /*1a90*/  ULOP3.LUT UR31, UR31, UR5, URZ, 0x3c, !UPT ;  /* 0x000000051f1f7292 */ /* 0x000fe2000f8e3cff */
[----:B------:R-:W-:Y:S01]  /*1aa0*/  PLOP3.LUT P0, PT, PT, PT, UP3, 0x80, 0x8 ;  /* 0x000000000008781c */ /* 0x000fe20003f0f038 */
[----:B------:R-:W-:Y:S03]  /*1ab0*/  UIADD3 UR29, UPT, UPT, UR29, 0x1, URZ ;  /* 0x000000011d1d7890 */ /* 0x000fe6000fffe0ff */
[----:B------:R-:W-:Y:S02]  /*1ac0*/  @!UP3 USHF.L.U32 UR5, UR31, 0x1f, URZ ;  /* 0x0000001f1f05b899 */ /* 0x000fe400080006ff */
[----:B------:R-:W-:Y:S02]  /*1ad0*/  @!UP3 ULEA UR6, UR30, UR4, 0x3 ;  /* 0x000000041e06b291 */ /* 0x000fe4000f8e18ff */
[----:B------:R-:W-:Y:S02]  /*1ae0*/  UISETP.NE.AND UP2, UPT, UR29, 0x20, UPT ;  /* 0x000000201d00788c */ /* 0x000fe4000bf45270 */
[----:B-1----:R-:W-:Y:S05]  /*1af0*/  IMAD.U32 R0, RZ, RZ, UR5 ;  /* 0x00000005ff007e24 */ /* 0x002fea000f8e00ff */
[----:B------:R5:W1:Y:S02]  /*1b00*/  @!P0 SYNCS.PHASECHK.TRANS64.TRYWAIT P1, [UR6], R0 ;  /* 0x00000000ff0085a7 */ /* 0x000a640008021106 */
[----:B------:R-:W-:Y:S05]  /*1b10*/  BRA.U UP2, `(.L_x_31) ;  /* 0xfffffffd02347547 */ /* 0x000fea000b83ffff */
[----:B------:R-:W-:Y:S05]  /*1b20*/  BRA.U UP1, `(.L_x_32) ;  /* 0x00000001010c7547 */ /* 0x000fea000b800000 */
[----:B------:R-:W-:-:S09]  /*1b30*/  UIADD3 UR7, UPT, UPT, UR7, 0x50, URZ ;  /* 0x0000005007077890 */ /* 0x000fd2000fffe0ff */
[----:B------:R4:W-:Y:S01]  /*1b40*/  UTCBAR.2CTA.MULTICAST [UR7], URZ, UR25 ;  /* 0x000000ff070073e9 */ /* 0x0009e20008200819 */
[----:B------:R-:W-:Y:S02]  /*1b50*/  NOP ;  /* 0x0000000000007918 */ /* 0x000fe40000000000 */
.L_x_32:
[----:B------:R-:W-:-:S04]  /*1b60*/  UIADD3 UR32, UPT, UPT, UR32, 0x1, URZ ;  /* 0x0000000120207890 */ /* 0x000fc8000fffe0ff */
[----:B------:R-:W-:-:S04]  /*1b70*/  UISETP.NE.AND UP2, UPT, UR32, 0x2, UPT ;  /* 0x000000022000788c */ /* 0x000fc8000bf45270 */
[----:B------:R-:W-:Y:S02]  /*1b80*/  USEL UR32, UR32, URZ, UP2 ;  /* 0x000000ff20207287 */ /* 0x000fe40009000000 */
[----:B------:R-:W-:Y:S02]  /*1b90*/  USEL UR5, URZ, 0x1, UP2 ;  /* 0x00000001ff057887 */ /* 0x000fe40009000000 */
[----:B------:R-:W-:-:S04]  /*1ba0*/  UISETP.GE.AND UP2, UPT, UR24, 0x40, UPT ;  /* 0x000000401800788c */ /* 0x000fc8000bf46270 */
[----:B------:R-:W-:-:S05]  /*1bb0*/  LOP3.LUT R5, R5, UR5, RZ, 0x3c, !PT ;  /* 0x0000000505057c12 */ /* 0x000fca000f8e3cff */
[----:B------:R-:W-:Y:S05]  /*1bc0*/  BRA.U !UP2, `(.L_x_33) ;  /* 0xfffffff90ad07547 */ /* 0x000fea000b83ffff */
[----:B------:R-:W-:-:S06]  /*1bd0*/  UIADD3 UR32, UPT, UPT, UR32, 0x1, URZ ;  /* 0x0000000120207890 */ /* 0x000fcc000fffe0ff */
[----:B------:R-:W-:Y:S02]  /*1be0*/  MOV R6, UR32 ;  /* 0x0000002000067c02 */ /* 0x000fe40008000f00 */
.L_x_25:
[----:B------:R-:W-:-:S09]  /*1bf0*/  UISETP.NE.AND UP0, UPT, UR13, URZ, UPT ;  /* 0x000000ff0d00728c */ /* 0x000fd2000bf05270 */
[----:B------:R-:W-:Y:S05]  /*1c00*/  BRA.U UP0, `(.L_x_24) ;  /* 0x00000001002c7547 */ /* 0x000fea000b800000 */
[----:B-1---5:R-:W1:Y:S01]  /*1c10*/  S2R R0, SR_CgaCtaId ;  /* 0x0000000000007919 */ /* 0x022e620000008800 */
[----:B------:R-:W-:Y:S02]  /*1c20*/  ISETP.NE.AND P0, PT, R6, 0x2, PT ;  /* 0x000000020600780c */ /* 0x000fe40003f05270 */
[----:B------:R-:W-:Y:S02]  /*1c30*/  MOV R3, 0x400 ;  /* 0x0000040000037802 */ /* 0x000fe40000000f00 */
[----:B------:R-:W-:-:S04]  /*1c40*/  SEL R2, RZ, 0x1, P0 ;  /* 0x00000001ff027807 */ /* 0x000fc80000000000 */
[----:B------:R-:W-:-:S05]  /*1c50*/  LOP3.LUT R2, R5, R2, RZ, 0x3c, !PT ;  /* 0x0000000205027212 */ /* 0x000fca00078e3cff */
[----:B------:R-:W-:Y:S01]  /*1c60*/  IMAD.U32 R2, R2, -0x80000000, RZ ;  /* 0x8000000002027824 */ /* 0x000fe200078e00ff */
[----:B-1----:R-:W-:Y:S02]  /*1c70*/  LEA R0, R0, R3, 0x18 ;  /* 0x0000000300007211 */ /* 0x002fe400078ec0ff */
[----:B------:R-:W-:-:S05]  /*1c80*/  SEL R3, R6, RZ, P0 ;  /* 0x000000ff06037207 */ /* 0x000fca0000000000 */
[----:B------:R-:W-:-:S04]  /*1c90*/  IMAD R0, R3, 0x8, R0 ;  /* 0x0000000803007824 */ /* 0x000fc800078e0200 */
[----:B------:R-:W1:Y:S02]  /*1ca0*/  SYNCS.PHASECHK.TRANS64.TRYWAIT P0, [R0+URZ+0x60], R2 ;  /* 0x00006002000075a7 */ /* 0x000e6400080011ff */
[----:B-1----:R-:W-:Y:S05]  /*1cb0*/  @!P0 BRA `(.L_x_34) ;  /* 0x0000002c00808947 */ /* 0x002fea0003800000 */
.L_x_24:
[----:B------:R-:W-:-:S06]  /*1cc0*/  UISETP.GT.AND UP0, UPT, UR23, 0x3, UPT ;  /* 0x000000031700788c */ /* 0x000fcc000bf04270 */
[----:B------:R-:W-:-:S13]  /*1cd0*/  PLOP3.LUT P0, PT, PT, PT, UP0, 0x80, 0x8 ;  /* 0x000000000008781c */ /* 0x000fda0003f0f008 */
[----:B-12345:R-:W-:Y:S05]  /*1ce0*/  @P0 EXIT ;  /* 0x000000000000094d */ /* 0x03efea0003800000 */
[----:B------:R-:W-:-:S09]  /*1cf0*/  UISETP.NE.AND UP0, UPT, UR23, URZ, UPT ;  /* 0x000000ff1700728c */ /* 0x000fd2000bf05270 */
[----:B------:R-:W-:Y:S05]  /*1d00*/  BRA.U UP0, `(.L_x_35) ;  /* 0x00000005008c7547 */ /* 0x000fea000b800000 */
[----:B------:R-:W1:Y:S01]  /*1d10*/  S2R R5, SR_CgaCtaId ;  /* 0x0000000000057919 */ /* 0x000e620000008800 */
[----:B------:R-:W-:Y:S01]  /*1d20*/  NOP ;  /* 0x0000000000007918 */ /* 0x000fe20000000000 */
[----:B------:R-:W-:-:S04]  /*1d30*/  MOV R2, 0x40 ;  /* 0x0000004000027802 */ /* 0x000fc80000000f00 */
[----:B-1----:R-:W-:-:S05]  /*1d40*/  LEA R2, R5, R2, 0x18 ;  /* 0x0000000205027211 */ /* 0x002fca00078ec0ff */
[----:B------:R-:W1:Y:S02]  /*1d50*/  LDS.U8 R0, [R2] ;  /* 0x0000000002007984 */ /* 0x000e640000000000 */
[----:B-1----:R-:W-:Y:S02]  /*1d60*/  ISETP.NE.AND P0, PT, R0, RZ, PT ;  /* 0x000000ff0000720c */ /* 0x002fe40003f05270 */
[----:B------:R-:W-:-:S04]  /*1d70*/  MOV R0, 0x400 ;  /* 0x0000040000007802 */ /* 0x000fc80000000f00 */
[----:B------:R-:W-:-:S07]  /*1d80*/  LEA R0, R5, R0, 0x18 ;  /* 0x0000000005007211 */ /* 0x000fce00078ec0ff */
[----:B------:R-:W-:Y:S05]  /*1d90*/  @P0 BRA `(.L_x_36) ;  /* 0x0000000400500947 */ /* 0x000fea0003800000 */
[C---:B------:R-:W-:Y:S02]  /*1da0*/  LOP3.LUT R2, R5.reuse, 0x1, RZ, 0xc0, !PT ;  /* 0x0000000105027812 */ /* 0x040fe400078ec0ff */
[----:B------:R-:W-:Y:S02]  /*1db0*/  LOP3.LUT R12, R5, 0x1, RZ, 0x3c, !PT ;  /* 0x00000001050c7812 */ /* 0x000fe400078e3cff */
[----:B------:R-:W-:-:S13]  /*1dc0*/  ISETP.NE.U32.AND P1, PT, R2, 0x1, PT ;  /* 0x000000010200780c */ /* 0x000fda0003f25070 */
[----:B------:R-:W-:Y:S05]  /*1dd0*/  @!P1 BRA `(.L_x_37) ;  /* 0x0000000000c49947 */ /* 0x000fea0003800000 */
[----:B------:R-:W-:Y:S01]  /*1de0*/  ELECT P0, URZ, PT ;  /* 0x0000000000ff782f */ /* 0x000fe20003800000 */
[----:B------:R-:W-:-:S12]  /*1df0*/  BSSY B0, `(.L_x_37) ;  /* 0x000002f000007945 */ /* 0x000fd80003800000 */
[----:B------:R-:W-:Y:S05]  /*1e00*/  @!P0 BRA `(.L_x_38) ;  /* 0x0000000000b48947 */ /* 0x000fea0003800000 */
[----:B------:R-:W-:-:S05]  /*1e10*/  UMOV UR4, 0x10 ;  /* 0x0000001000047882 */ /* 0x000fca0000000000 */
[----:B------:R-:W-:Y:S04]  /*1e20*/  DEPBAR.LE SB1, 0x36 ;  /* 0x00009d800000791a */ /* 0x000fe80000000000 */
[----:B------:R-:W1:Y:S02]  /*1e30*/  UTCATOMSWS.2CTA.FIND_AND_SET.ALIGN UP0, UR4, UR4 ;  /* 0x00000004000475e3 */ /* 0x000e640008200800 */
[----:B-1----:R-:W-:Y:S01]  /*1e40*/  PLOP3.LUT P0, PT, PT, PT, UP0, 0x80, 0x8 ;  /* 0x000000000008781c */ /* 0x002fe20003f0f008 */
[----:B------:R-:W-:-:S03]  /*1e50*/  IMAD.U32 R10, RZ, RZ, UR4 ;  /* 0x00000004ff0a7e24 */ /* 0x000fc6000f8e00ff */
[----:B------:R-:W-:-:S04]  /*1e60*/  SEL R2, RZ, 0xffffffff, !P0 ;  /* 0xffffffffff027807 */ /* 0x000fc80004000000 */
[----:B------:R-:W-:-:S13]  /*1e70*/  ISETP.NE.AND P0, PT, R2, RZ, PT ;  /* 0x000000ff0200720c */ /* 0x000fda0003f05270 */
[----:B------:R-:W-:Y:S05]  /*1e80*/  @P0 BRA `(.L_x_39) ;  /* 0x0000000000240947 */ /* 0x000fea0003800000 */
.L_x_40:
[----:B------:R-:W-:Y:S05]  /*1e90*/  NANOSLEEP 0x64 ;  /* 0x000000640000795d */ /* 0x000fea0003800000 */
[----:B------:R-:W-:-:S05]  /*1ea0*/  UMOV UR4, 0x10 ;  /* 0x0000001000047882 */ /* 0x000fca0000000000 */
[----:B------:R-:W-:Y:S04]  /*1eb0*/  DEPBAR.LE SB1, 0x36 ;  /* 0x00009d800000791a */ /* 0x000fe80000000000 */
[----:B------:R-:W1:Y:S02]  /*1ec0*/  UTCATOMSWS.2CTA.FIND_AND_SET.ALIGN UP0, UR4, UR4 ;  /* 0x00000004000475e3 */ /* 0x000e640008200800 */
[----:B-1----:R-:W-:Y:S01]  /*1ed0*/  PLOP3.LUT P0, PT, PT, PT, UP0, 0x80, 0x8 ;  /* 0x000000000008781c */ /* 0x002fe20003f0f008 */
[----:B------:R-:W-:-:S03]  /*1ee0*/  IMAD.U32 R10, RZ, RZ, UR4 ;  /* 0x00000004ff0a7e24 */ /* 0x000fc6000f8e00ff */
[----:B------:R-:W-:-:S04]  /*1ef0*/  SEL R2, RZ, 0xffffffff, !P0 ;  /* 0xffffffffff027807 */ /* 0x000fc80004000000 */
[----:B------:R-:W-:-:S13]  /*1f00*/  ISETP.NE.AND P0, PT, R2, RZ, PT ;  /* 0x000000ff0200720c */ /* 0x000fda0003f05270 */
[----:B------:R-:W-:Y:S05]  /*1f10*/  @!P0 BRA `(.L_x_40) ;  /* 0xfffffffc00dc8947 */ /* 0x000fea000383ffff */
.L_x_39:
[----:B------:R-:W-:Y:S01]  /*1f20*/  MOV R2, 0x60 ;  /* 0x0000006000027802 */ /* 0x000fe20000000f00 */
[----:B------:R-:W-:Y:S02]  /*1f30*/  VIADD R9, R0, 0x78 ;  /* 0x0000007800097836 */ /* 0x000fe40000000000 */
[----:B------:R-:W-:Y:S01]  /*1f40*/  IMAD.MOV.U32 R8, RZ, RZ, 0x4 ;  /* 0x00000004ff087424 */ /* 0x000fe200078e00ff */
[----:B------:R-:W-:Y:S02]  /*1f50*/  LEA R13, R5, R2, 0x18 ;  /* 0x00000002050d7211 */ /* 0x000fe400078ec0ff */
[----:B------:R-:W-:-:S03]  /*1f60*/  MOV R2, 0x58 ;  /* 0x0000005800027802 */ /* 0x000fc60000000f00 */
[----:B------:R-:W1:Y:S01]  /*1f70*/  LDS R6, [R13] ;  /* 0x000000000d067984 */ /* 0x000e620000000800 */
[----:B------:R-:W-:Y:S01]  /*1f80*/  LEA R3, R5, R2, 0x18 ;  /* 0x0000000205037211 */ /* 0x000fe200078ec0ff */
[----:B-1----:R-:W-:-:S04]  /*1f90*/  IMAD.U32 R6, R6, -0x80000000, RZ ;  /* 0x8000000006067824 */ /* 0x002fc800078e00ff */
[----:B------:R-:W1:Y:S02]  /*1fa0*/  SYNCS.PHASECHK.TRANS64.TRYWAIT P0, [R3+URZ], R6 ;  /* 0x00000006030075a7 */ /* 0x000e6400080011ff */
[----:B-1----:R-:W-:Y:S05]  /*1fb0*/  @P0 BRA `(.L_x_41) ;  /* 0x0000000000080947 */ /* 0x002fea0003800000 */
[----:B------:R-:W1:Y:S02]  /*1fc0*/  SYNCS.PHASECHK.TRANS64.TRYWAIT P0, [R3+URZ], R6 ;  /* 0x00000006030075a7 */ /* 0x000e6400080011ff */
[----:B-1----:R-:W-:Y:S05]  /*1fd0*/  @!P0 BRA `(.L_x_42) ;  /* 0x0000002800d08947 */ /* 0x002fea0003800000 */
.L_x_41:
[----:B-1----:R-:W-:Y:S01]  /*1fe0*/  PRMT R3, R12, 0x654, R3 ;  /* 0x000006540c037816 */ /* 0x002fe20000000003 */
[----:B------:R-:W-:Y:S01]  /*1ff0*/  IMAD.SHL.U32 R11, R10, 0x20, RZ ;  /* 0x000000200a0b7824 */ /* 0x000fe200078e00ff */
[----:B------:R-:W-:Y:S01]  /*2000*/  PRMT R2, R12, 0x654, R9 ;  /* 0x000006540c027816 */ /* 0x000fe20000000009 */
[----:B------:R-:W-:Y:S01]  /*2010*/  IMAD.MOV.U32 R7, RZ, RZ, 0xffff ;  /* 0x0000ffffff077424 */ /* 0x000fe200078e00ff */
[----:B------:R1:W-:Y:S01]  /*2020*/  SYNCS.ARRIVE.TRANS64.RED RZ, [R3+URZ], R8 ;  /* 0x0000000803ff79a7 */ /* 0x0003e200080004ff */
[----:B------:R-:W-:Y:S01]  /*2030*/  IMAD.MOV.U32 R6, RZ, RZ, 0x1 ;  /* 0x00000001ff067424 */ /* 0x000fe200078e00ff */
[----:B------:R2:W-:Y:S01]  /*2040*/  STS [R0+0x78], R11 ;  /* 0x0000780b00007388 */ /* 0x0005e20000000800 */
[----:B------:R-:W-:Y:S01]  /*2050*/  VIADD R9, R10, 0x10 ;  /* 0x000000100a097836 */ /* 0x000fe20000000000 */
[----:B------:R-:W-:Y:S02]  /*2060*/  SHF.L.U32 R7, R7, R10, RZ ;  /* 0x0000000a07077219 */ /* 0x000fe400000006ff */
[----:B------:R2:W-:Y:S01]  /*2070*/  STAS [R2.64], R10 ;  /* 0x0000000a02007dbd */ /* 0x0005e2000c0008ff */
[----:B------:R-:W-:-:S04]  /*2080*/  MOV R14, 0x50 ;  /* 0x00000050000e7802 */ /* 0x000fc80000000f00 */
[----:B------:R-:W-:Y:S02]  /*2090*/  LEA R14, R5, R14, 0x18 ;  /* 0x0000000e050e7211 */ /* 0x000fe400078ec0ff */
[----:B-1----:R-:W-:-:S04]  /*20a0*/  SHF.L.U32 R8, R6, R9, RZ ;  /* 0x0000000906087219 */ /* 0x002fc800000006ff */
[----:B------:R-:W-:-:S05]  /*20b0*/  LOP3.LUT R7, R8, R7, RZ, 0xfc, !PT ;  /* 0x0000000708077212 */ /* 0x000fca00078efcff */
[----:B------:R2:W-:Y:S04]  /*20c0*/  ATOMS.OR RZ, [R14], R7 ;  /* 0x000000070eff738c */ /* 0x0005e80003000000 */
[----:B------:R2:W-:Y:S02]  /*20d0*/  ATOMS.XOR RZ, [R13], R6 ;  /* 0x000000060dff738c */ /* 0x0005e40003800000 */
.L_x_38:
[----:B------:R-:W-:Y:S05]  /*20e0*/  BSYNC B0 ;  /* 0x0000000000007941 */ /* 0x000fea0003800000 */
.L_x_37:
[----:B------:R-:W-:Y:S05]  /*20f0*/  @P1 BRA `(.L_x_43) ;  /* 0x0000000000881947 */ /* 0x000fea0003800000 */
[----:B------:R-:W-:Y:S05]  /*2100*/  WARPSYNC.ALL ;  /* 0x0000000000007948 */ /* 0x000fea0003800000 */
[----:B------:R-:W-:Y:S01]  /*2110*/  NOP ;  /* 0x0000000000007918 */ /* 0x000fe20000000000 */
[----:B------:R-:W-:-:S13]  /*2120*/  ELECT P0, URZ, PT ;  /* 0x0000000000ff782f */ /* 0x000fda0003800000 */
[----:B------:R-:W-:Y:S05]  /*2130*/  @!P0 BRA `(.L_x_43) ;  /* 0x0000000000788947 */ /* 0x000fea0003800000 */
[----:B--2---:R-:W-:Y:S02]  /*2140*/  MOV R2, 0x60 ;  /* 0x0000006000027802 */ /* 0x004fe40000000f00 */
[----:B------:R-:W-:Y:S02]  /*2150*/  MOV R6, 0x58 ;  /* 0x0000005800067802 */ /* 0x000fe40000000f00 */
[C---:B------:R-:W-:Y:S02]  /*2160*/  LEA R9, R5.reuse, R2, 0x18 ;  /* 0x0000000205097211 */ /* 0x040fe400078ec0ff */
[----:B------:R-:W-:-:S03]  /*2170*/  LEA R7, R5, R6, 0x18 ;  /* 0x0000000605077211 */ /* 0x000fc600078ec0ff */
[----:B------:R-:W1:Y:S02]  /*2180*/  LDS R2, [R9] ;  /* 0x0000000009027984 */ /* 0x000e640000000800 */
[----:B-1----:R-:W-:-:S04]  /*2190*/  IMAD.U32 R2, R2, -0x80000000, RZ ;  /* 0x8000000002027824 */ /* 0x002fc800078e00ff */
[----:B------:R-:W1:Y:S02]  /*21a0*/  SYNCS.PHASECHK.TRANS64.TRYWAIT P0, [R7+URZ], R2 ;  /* 0x00000002070075a7 */ /* 0x000e6400080011ff */
[----:B-1----:R-:W-:Y:S05]  /*21b0*/  @P0 BRA `(.L_x_44) ;  /* 0x0000000000080947 */ /* 0x002fea0003800000 */
[----:B------:R-:W1:Y:S02]  /*21c0*/  SYNCS.PHASECHK.TRANS64.TRYWAIT P0, [R7+URZ], R2 ;  /* 0x00000002070075a7 */ /* 0x000e6400080011ff */
[----:B-1----:R-:W-:Y:S05]  /*21d0*/  @!P0 BRA `(.L_x_45) ;  /* 0x0000002800688947 */ /* 0x002fea0003800000 */
.L_x_44:
[----:B------:R-:W2:Y:S01]  /*21e0*/  LDS R6, [R0+0x78] ;  /* 0x0000780000067984 */ /* 0x000ea20000000800 */
[----:B-1----:R-:W-:Y:S01]  /*21f0*/  IMAD.MOV.U32 R3, RZ, RZ, 0xffff ;  /* 0x0000ffffff037424 */ /* 0x002fe200078e00ff */
[----:B------:R-:W-:Y:S01]  /*2200*/  PRMT R7, R12, 0x654, R7 ;  /* 0x000006540c077816 */ /* 0x000fe20000000007 */
[----:B------:R-:W-:Y:S02]  /*2210*/  IMAD.MOV.U32 R2, RZ, RZ, 0x1 ;  /* 0x00000001ff027424 */ /* 0x000fe400078e00ff */
[C---:B--2---:R-:W-:Y:S01]  /*2220*/  IMAD.SHL.U32 R13, R6.reuse, 0x20, RZ ;  /* 0x00000020060d7824 */ /* 0x044fe200078e00ff */
[----:B------:R-:W-:Y:S01]  /*2230*/  SHF.L.U32 R3, R3, R6, RZ ;  /* 0x0000000603037219 */ /* 0x000fe200000006ff */
[----:B------:R-:W-:-:S03]  /*2240*/  VIADD R11, R6, 0x10 ;  /* 0x00000010060b7836 */ /* 0x000fc60000000000 */
[----:B------:R1:W-:Y:S01]  /*2250*/  STS [R0+0x78], R13 ;  /* 0x0000780d00007388 */ /* 0x0003e20000000800 */
[----:B------:R-:W-:Y:S02]  /*2260*/  MOV R6, 0x50 ;  /* 0x0000005000067802 */ /* 0x000fe40000000f00 */
[----:B------:R-:W-:Y:S02]  /*2270*/  SHF.L.U32 R8, R2, R11, RZ ;  /* 0x0000000b02087219 */ /* 0x000fe400000006ff */
[----:B------:R-:W-:Y:S02]  /*2280*/  LEA R6, R5, R6, 0x18 ;  /* 0x0000000605067211 */ /* 0x000fe400078ec0ff */
[----:B------:R-:W-:-:S05]  /*2290*/  LOP3.LUT R3, R8, R3, RZ, 0xfc, !PT ;  /* 0x0000000308037212 */ /* 0x000fca00078efcff */
[----:B------:R1:W-:Y:S01]  /*22a0*/  ATOMS.OR RZ, [R6], R3 ;  /* 0x0000000306ff738c */ /* 0x0003e20003000000 */
[----:B------:R1:W-:Y:S03]  /*22b0*/  SYNCS.ARRIVE.TRANS64.RED.A1T0 RZ, [R7+URZ], RZ ;  /* 0x000000ff07ff79a7 */ /* 0x0003e600081004ff */
[----:B------:R1:W-:Y:S01]  /*22c0*/  ATOMS.XOR RZ, [R9], R2 ;  /* 0x0000000209ff738c */ /* 0x0003e20003800000 */
[----:B------:R-:W-:Y:S05]  /*22d0*/  BRA `(.L_x_43) ;  /* 0x0000000000107947 */ /* 0x000fea0003800000 */
.L_x_36:
[----:B------:R-:W-:Y:S02]  /*22e0*/  MOV R3, 0xffffffff ;  /* 0xffffffff00037802 */ /* 0x000fe40000000f00 */
[----:B------:R-:W-:-:S03]  /*22f0*/  MOV R2, 0x2320 ;  /* 0x0000232000027802 */ /* 0x000fc60000000f00 */
[----:B------:R1:W-:Y:S04]  /*2300*/  STS [R0+0x78], R3 ;  /* 0x0000780300007388 */ /* 0x0003e80000000800 */
[----:B-1----:R-:W-:Y:S05]  /*2310*/  CALL.REL.NOINC `($__internal_1_$__cuda_sm10x_tcgen05_guardrail_trap_phase_invalid_during_alloc) ;  /* 0x00000028006c7944 */ /* 0x002fea0003c00000 */
.L_x_43:
[----:B------:R-:W-:Y:S05]  /*2320*/  WARPSYNC.ALL ;  /* 0x0000000000007948 */ /* 0x000fea0003800000 */
[----:B------:R-:W-:Y:S01]  /*2330*/  NOP ;  /* 0x0000000000007918 */ /* 0x000fe20000000000 */
.L_x_35:
[----:B------:R-:W3:Y:S08]  /*2340*/  S2UR UR4, SR_CgaCtaId ;  /* 0x00000000000479c3 */ /* 0x000ef00000008800 */
[----:B------:R-:W-:Y:S01]  /*2350*/  BAR.SYNC.DEFER_BLOCKING 0x2, 0xa0 ;  /* 0x0082800000007b1d */ /* 0x000fe20000010000 */
[----:B-12---:R-:W-:-:S07]  /*2360*/  MOV R3, 0x400 ;  /* 0x0000040000037802 */ /* 0x006fce0000000f00 */
[----:B------:R-:W1:Y:S01]  /*2370*/  S2UR UR7, SR_CTAID.Z ;  /* 0x00000000000779c3 */ /* 0x000e620000002700 */
[----:B---3--:R-:W-:-:S05]  /*2380*/  IMAD.U32 R0, RZ, RZ, UR4 ;  /* 0x00000004ff007e24 */ /* 0x008fca000f8e00ff */
[----:B------:R-:W-:Y:S01]  /*2390*/  LEA R3, R0, R3, 0x18 ;  /* 0x0000000300037211 */ /* 0x000fe200078ec0ff */
[----:B-1----:R-:W-:-:S04]  /*23a0*/  UISETP.GT.U32.AND UP0, UPT, UR7, 0x3f, UPT ;  /* 0x0000003f0700788c */ /* 0x002fc8000bf04070 */
[----:B------:R-:W1:Y:S02]  /*23b0*/  LDS R2, [R3+0x78] ;  /* 0x0000780003027984 */ /* 0x000e640000000800 */
[----:B-1----:R-:W-:-:S03]  /*23c0*/  R2UR UR11, R2 ;  /* 0x00000000020b72ca */ /* 0x002fc600000e0000 */
[----:B------:R-:W-:-:S12]  /*23d0*/  BRA.U UP0, `(.L_x_46) ;  /* 0x0000002100407547 */ /* 0x000fd8000b800000 */
[----:B------:R-:W1:Y:S01]  /*23e0*/  LDCU.64 UR4, c[0x0][0x5c0] ;  /* 0x0000b800ff0477ac */ /* 0x000e620008000a00 */
[----:B------:R-:W-:Y:S01]  /*23f0*/  SHF.R.U32.HI R0, RZ, 0x5, R4 ;  /* 0x00000005ff007819 */ /* 0x000fe20000011604 */
[----:B------:R-:W-:Y:S01]  /*2400*/  IMAD.SHL.U32 R5, R4, 0x40, RZ ;  /* 0x0000004004057824 */ /* 0x000fe200078e00ff */
[----:B------:R-:W2:Y:S01]  /*2410*/  S2UR UR26, SR_CTAID.Y ;  /* 0x00000000001a79c3 */ /* 0x000ea20000002600 */
[----:B------:R-:W3:Y:S01]  /*2420*/  LDCU UR24, c[0x0][0x5d0] ;  /* 0x0000ba00ff1877ac */ /* 0x000ee20008000800 */
[----:B------:R-:W-:Y:S02]  /*2430*/  R2UR UR23, R0 ;  /* 0x00000000001772ca */ /* 0x000fe400000e0000 */
[----:B------:R-:W-:Y:S01]  /*2440*/  LOP3.LUT R5, R5, 0x7c0, RZ, 0xc0, !PT ;  /* 0x000007c005057812 */ /* 0x000fe200078ec0ff */
[----:B------:R-:W4:Y:S01]  /*2450*/  LDCU UR13, c[0x0][0x374] ;  /* 0x00006e80ff0d77ac */ /* 0x000f220008000800 */
[----:B------:R-:W4:Y:S01]  /*2460*/  LDCU UR10, c[0x0][0x370] ;  /* 0x00006e00ff0a77ac */ /* 0x000f220008000800 */
[----:B------:R-:W-:-:S02]  /*2470*/  UIADD3 UR28, UPT, UPT, UR12, UR12, URZ ;  /* 0x0000000c0c1c7290 */ /* 0x000fc4000fffe0ff */
[----:B-1----:R-:W-:-:S06]  /*2480*/  UIMAD.WIDE.U32 UR8, UR7, UR5, URZ ;  /* 0x00000005070872a5 */ /* 0x002fcc000f8e00ff */
[----:B------:R-:W-:Y:S01]  /*2490*/  IMAD.U32 R0, RZ, RZ, UR23 ;  /* 0x00000017ff007e24 */ /* 0x000fe2000f8e00ff */
[----:B------:R-:W1:Y:S03]  /*24a0*/  LDCU.64 UR34, c[0x0][0x348] ;  /* 0x00006900ff2277ac */ /* 0x000e660008000a00 */
[----:B------:R-:W-:Y:S01]  /*24b0*/  IMAD R0, R0, 0x800, R5 ;  /* 0x0000080000007824 */ /* 0x000fe200078e0205 */
[----:B------:R-:W-:Y:S02]  /*24c0*/  UIADD3 UR5, UPT, UPT, UR7, -UR9, URZ ;  /* 0x8000000907057290 */ /* 0x000fe4000fffe0ff */
[----:B------:R-:W-:Y:S01]  /*24d0*/  ULEA UR31, UR23, UR11, 0x15 ;  /* 0x0000000b171f7291 */ /* 0x000fe2000f8ea8ff */
[----:B------:R-:W-:Y:S01]  /*24e0*/  IMAD.IADD R0, R3, 0x1, R0 ;  /* 0x0000000103007824 */ /* 0x000fe200078e0200 */
[----:B------:R-:W-:Y:S02]  /*24f0*/  USHF.R.U32.HI UR5, URZ, UR20, UR5 ;  /* 0x00000014ff057299 */ /* 0x000fe40008011605 */
[----:B----4-:R-:W-:Y:S01]  /*2500*/  UIMAD UR10, UR13, UR10, URZ ;  /* 0x0000000a0d0a72a4 */ /* 0x010fe2000f8e02ff */
[C---:B------:R-:W-:Y:S01]  /*2510*/  VIADD R2, R0.reuse, 0x8420 ;  /* 0x0000842000027836 */ /* 0x040fe20000000000 */
[----:B------:R-:W-:Y:S01]  /*2520*/  UIADD3 UR5, UPT, UPT, UR9, UR5, URZ ;  /* 0x0000000509057290 */ /* 0x000fe2000fffe0ff */
[C---:B------:R-:W-:Y:S01]  /*2530*/  VIADD R3, R0.reuse, 0x8410 ;  /* 0x0000841000037836 */ /* 0x040fe20000000000 */
[----:B------:R-:W-:Y:S01]  /*2540*/  UMOV UR30, URZ ;  /* 0x000000ff001e7c82 */ /* 0x000fe20008000000 */
[----:B------:R-:W-:Y:S01]  /*2550*/  VIADD R5, R0, 0x8430 ;  /* 0x0000843000057836 */ /* 0x000fe20000000000 */
[----:B------:R-:W-:Y:S01]  /*2560*/  USHF.R.U32.HI UR8, URZ, UR19, UR5 ;  /* 0x00000013ff087299 */ /* 0x000fe20008011605 */
[----:B------:R-:W-:Y:S01]  /*2570*/  SHF.R.U32.HI R73, RZ, 0x3, R2 ;  /* 0x00000003ff497819 */ /* 0x000fe20000011602 */
[----:B------:R-:W-:Y:S01]  /*2580*/  UMOV UR29, URZ ;  /* 0x000000ff001d7c82 */ /* 0x000fe20008000000 */
[----:B------:R-:W-:Y:S01]  /*2590*/  SHF.R.U32.HI R72, RZ, 0x3, R3 ;  /* 0x00000003ff487819 */ /* 0x000fe20000011603 */
[----:B------:R-:W-:Y:S01]  /*25a0*/  UIADD3 UR8, UPT, UPT, -UR8, URZ, URZ ;  /* 0x000000ff08087290 */ /* 0x000fe2000fffe1ff */
[----:B------:R-:W-:Y:S01]  /*25b0*/  LOP3.LUT R73, R2, 0x30, R73, 0x78, !PT ;  /* 0x0000003002497812 */ /* 0x000fe200078e7849 */
[C---:B------:R-:W-:Y:S01]  /*25c0*/  VIADD R2, R0.reuse, 0x8400 ;  /* 0x0000840000027836 */ /* 0x040fe20000000000 */
[----:B------:R-:W-:Y:S01]  /*25d0*/  SHF.R.U32.HI R74, RZ, 0x3, R5 ;  /* 0x00000003ff4a7819 */ /* 0x000fe20000011605 */
[----:B------:R-:W-:Y:S01]  /*25e0*/  UIMAD UR8, UR4, UR8, UR7 ;  /* 0x00000008040872a4 */ /* 0x000fe2000f8e0207 */
[----:B------:R-:W-:Y:S01]  /*25f0*/  LOP3.LUT R72, R3, 0x30, R72, 0x78, !PT ;  /* 0x0000003003487812 */ /* 0x000fe200078e7848 */
[----:B------:R-:W4:Y:S01]  /*2600*/  LDCU.64 UR4, c[0x0][0x5d8] ;  /* 0x0000bb00ff0477ac */ /* 0x000f220008000a00 */
[----:B------:R-:W-:Y:S01]  /*2610*/  SHF.R.U32.HI R71, RZ, 0x3, R2 ;  /* 0x00000003ff477819 */ /* 0x000fe20000011602 */
[----:B------:R-:W-:Y:S01]  /*2620*/  VIADD R3, R0, 0x430 ;  /* 0x0000043000037836 */ /* 0x000fe20000000000 */
[----:B------:R-:W-:Y:S01]  /*2630*/  LOP3.LUT R74, R5, 0x30, R74, 0x78, !PT ;  /* 0x00000030054a7812 */ /* 0x000fe200078e784a */
[----:B---3--:R-:W-:Y:S01]  /*2640*/  UIMAD.WIDE.U32 UR24, UR8, UR24, URZ ;  /* 0x00000018081872a5 */ /* 0x008fe2000f8e00ff */
[----:B------:R-:W-:Y:S01]  /*2650*/  LOP3.LUT R71, R2, 0x30, R71, 0x78, !PT ;  /* 0x0000003002477812 */ /* 0x000fe200078e7847 */
[C---:B------:R-:W-:Y:S01]  /*2660*/  VIADD R2, R0.reuse, 0x420 ;  /* 0x0000042000027836 */ /* 0x040fe20000000000 */
[----:B------:R-:W-:Y:S01]  /*2670*/  SHF.R.U32.HI R70, RZ, 0x3, R3 ;  /* 0x00000003ff467819 */ /* 0x000fe20000011603 */
[----:B------:R-:W-:-:S02]  /*2680*/  VIADD R5, R0, 0x410 ;  /* 0x0000041000057836 */ /* 0x000fc40000000000 */
[----:B------:R-:W-:Y:S01]  /*2690*/  VIADD R0, R0, 0x400 ;  /* 0x0000040000007836 */ /* 0x000fe20000000000 */
[----:B------:R-:W-:Y:S01]  /*26a0*/  UMOV UR9, UR25 ;  /* 0x0000001900097c82 */ /* 0x000fe20008000000 */
[----:B------:R-:W-:Y:S01]  /*26b0*/  LOP3.LUT R70, R3, 0x30, R70, 0x78, !PT ;  /* 0x0000003003467812 */ /* 0x000fe200078e7846 */
[----:B------:R-:W-:Y:S01]  /*26c0*/  UIADD3 UR6, UPT, UPT, UR8, -UR9, URZ ;  /* 0x8000000908067290 */ /* 0x000fe2000fffe0ff */
[----:B------:R-:W-:Y:S02]  /*26d0*/  SHF.R.U32.HI R69, RZ, 0x3, R2 ;  /* 0x00000003ff457819 */ /* 0x000fe40000011602 */
[----:B------:R-:W-:Y:S01]  /*26e0*/  SHF.R.U32.HI R68, RZ, 0x3, R5 ;  /* 0x00000003ff447819 */ /* 0x000fe20000011605 */
[----:B------:R-:W-:Y:S01]  /*26f0*/  USHF.R.U32.HI UR6, URZ, UR18, UR6 ;  /* 0x00000012ff067299 */ /* 0x000fe20008011606 */
[----:B------:R-:W-:Y:S02]  /*2700*/  SHF.R.U32.HI R3, RZ, 0x3, R0 ;  /* 0x00000003ff037819 */ /* 0x000fe40000011600 */
[----:B------:R-:W-:Y:S01]  /*2710*/  LOP3.LUT R69, R2, 0x30, R69, 0x78, !PT ;  /* 0x0000003002457812 */ /* 0x000fe200078e7845 */
[----:B------:R-:W-:Y:S01]  /*2720*/  UIADD3 UR6, UPT, UPT, UR9, UR6, URZ ;  /* 0x0000000609067290 */ /* 0x000fe2000fffe0ff */
[----:B------:R-:W-:Y:S01]  /*2730*/  LOP3.LUT R68, R5, 0x30, R68, 0x78, !PT ;  /* 0x0000003005447812 */ /* 0x000fe200078e7844 */
[----:B------:R-:W-:Y:S01]  /*2740*/  IMAD.MOV.U32 R2, RZ, RZ, RZ ;  /* 0x000000ffff027224 */ /* 0x000fe200078e00ff */
[----:B------:R-:W-:Y:S01]  /*2750*/  LOP3.LUT R3, R0, 0x30, R3, 0x78, !PT ;  /* 0x0000003000037812 */ /* 0x000fe200078e7803 */
[----:B------:R-:W-:-:S04]  /*2760*/  USHF.R.U32.HI UR6, URZ, UR17, UR6 ;  /* 0x00000011ff067299 */ /* 0x000fc80008011606 */
[----:B----4-:R-:W-:-:S07]  /*2770*/  UIMAD.WIDE.U32 UR24, UR6, UR5, URZ ;  /* 0x00000005061872a5 */ /* 0x010fce000f8e00ff */
[----:B------:R-:W-:Y:S01]  /*2780*/  UMOV UR9, UR25 ;  /* 0x0000001900097c82 */ /* 0x000fe20008000000 */
[----:B------:R-:W-:Y:S01]  /*2790*/  UMOV UR25, 0x400 ;  /* 0x0000040000197882 */ /* 0x000fe20000000000 */
[----:B------:R-:W-:Y:S02]  /*27a0*/  UIADD3 UR5, UPT, UPT, UR6, -UR9, URZ ;  /* 0x8000000906057290 */ /* 0x000fe4000fffe0ff */
[----:B------:R-:W3:Y:S02]  /*27b0*/  S2UR UR24, SR_CgaCtaId ;  /* 0x00000000001879c3 */ /* 0x000ee40000008800 */
[----:B------:R-:W-:-:S04]  /*27c0*/  USHF.R.U32.HI UR5, URZ, UR16, UR5 ;  /* 0x00000010ff057299 */ /* 0x000fc80008011605 */
[----:B------:R-:W-:Y:S01]  /*27d0*/  UIADD3 UR5, UPT, UPT, UR9, UR5, URZ ;  /* 0x0000000509057290 */ /* 0x000fe2000fffe0ff */
[----:B------:R-:W4:Y:S03]  /*27e0*/  LDCU UR9, c[0x0][0x378] ;  /* 0x00006f00ff0977ac */ /* 0x000f260008000800 */
[----:B------:R-:W-:-:S04]  /*27f0*/  USHF.R.U32.HI UR5, URZ, UR15, UR5 ;  /* 0x0000000fff057299 */ /* 0x000fc80008011605 */
[----:B------:R-:W-:-:S04]  /*2800*/  UIADD3 UR5, UPT, UPT, -UR5, URZ, URZ ;  /* 0x000000ff05057290 */ /* 0x000fc8000fffe1ff */
[----:B------:R-:W-:Y:S02]  /*2810*/  UIMAD UR4, UR4, UR5, UR6 ;  /* 0x00000005040472a4 */ /* 0x000fe4000f8e0206 */
[----:B------:R-:W-:Y:S02]  /*2820*/  UIADD3 UR6, UPT, UPT, -UR6, URZ, URZ ;  /* 0x000000ff06067290 */ /* 0x000fe4000fffe1ff */
[----:B----4-:R-:W-:-:S03]  /*2830*/  UIMAD UR9, UR10, UR9, URZ ;  /* 0x000000090a0972a4 */ /* 0x010fc6000f8e02ff */
[----:B------:R-:W4:Y:S01]  /*2840*/  LDCU UR5, c[0x0][0x5cc] ;  /* 0x0000b980ff0577ac */ /* 0x000f220008000800 */
[----:B------:R-:W-:-:S04]  /*2850*/  USHF.R.S32.HI UR32, URZ, 0x1f, UR9 ;  /* 0x0000001fff207899 */ /* 0x000fc80008011409 */
[----:B------:R-:W-:Y:S02]  /*2860*/  ULEA.HI UR32, UR32, UR9, URZ, 0x3 ;  /* 0x0000000920207291 */ /* 0x000fe4000f8f18ff */
[----:B-1234-:R-:W-:-:S12]  /*2870*/  UIMAD UR5, UR5, UR6, UR8 ;  /* 0x00000006050572a4 */ /* 0x01efd8000f8e0208 */
.L_x_50:
[----:B------:R-:W-:Y:S01]  /*2880*/  IMAD.U32 R0, RZ, RZ, UR24 ;  /* 0x00000018ff007e24 */ /* 0x000fe2000f8e00ff */
[----:B------:R-:W-:Y:S01]  /*2890*/  SHF.L.U32 R6, R2, 0x1f, RZ ;  /* 0x0000001f02067819 */ /* 0x000fe200000006ff */
[----:B------:R-:W-:Y:S02]  /*28a0*/  USHF.L.U32 UR5, UR5, 0x2, URZ ;  /* 0x0000000205057899 */ /* 0x000fe400080006ff */
[----:B------:R-:W-:Y:S01]  /*28b0*/  UIADD3 UR13, UPT, UPT, UR4, UR4, URZ ;  /* 0x00000004040d7290 */ /* 0x000fe2000fffe0ff */
[----:B------:R-:W-:Y:S01]  /*28c0*/  R2UR UR6, R0 ;  /* 0x00000000000672ca */ /* 0x000fe200000e0000 */
[----:B------:R-:W-:Y:S02]  /*28d0*/  ULEA UR39, UR29, UR31, 0x8 ;  /* 0x0000001f1d277291 */ /* 0x000fe4000f8e40ff */
[----:B------:R-:W-:Y:S02]  /*28e0*/  ULOP3.LUT UR13, UR13, 0x1, UR26, 0xf8, !UPT ;  /* 0x000000010d0d7892 */ /* 0x000fe4000f8ef81a */
[----:B------:R-:W-:-:S02]  /*28f0*/  USHF.L.U32 UR38, UR30, 0x3, URZ ;  /* 0x000000031e267899 */ /* 0x000fc400080006ff */
[----:B------:R-:W-:Y:S01]  /*2900*/  USHF.L.U32 UR9, UR13, 0x8, URZ ;  /* 0x000000080d097899 */ /* 0x000fe200080006ff */
[----:B------:R-:W1:Y:S05]  /*2910*/  LDCU UR33, c[0x0][0x5e4] ;  /* 0x0000bc80ff2177ac */ /* 0x000e6a0008000800 */
[----:B------:R-:W-:Y:S02]  /*2920*/  ULEA UR6, UR6, UR25, 0x18 ;  /* 0x0000001906067291 */ /* 0x000fe4000f8ec0ff */
[----:B------:R-:W-:Y:S02]  /*2930*/  USHF.L.U32 UR13, UR13, 0x7, URZ ;  /* 0x000000070d0d7899 */ /* 0x000fe400080006ff */
[----:B------:R-:W-:-:S02]  /*2940*/  ULEA UR27, UR29, UR6, 0x3 ;  /* 0x000000061d1b7291 */ /* 0x000fc4000f8e18ff */
[----:B------:R-:W-:-:S04]  /*2950*/  ULOP3.LUT UR6, UR5, 0x3, UR21, 0xf8, !UPT ;  /* 0x0000000305067892 */ /* 0x000fc8000f8ef815 */
[----:B------:R-:W-:-:S03]  /*2960*/  ULEA.HI UR5, UR5, UR6, URZ, 0x1 ;  /* 0x0000000605057291 */ /* 0x000fc6000f8f08ff */
[----:B------:R-:W2:Y:S01]  /*2970*/  SYNCS.PHASECHK.TRANS64.TRYWAIT P0, [UR27+0x50], R6 ;  /* 0x00005006ff0075a7 */ /* 0x000ea2000800111b */
[----:B------:R-:W-:Y:S02]  /*2980*/  ULOP3.LUT UR8, UR5, 0xfffffffe, URZ, 0xc0, !UPT ;  /* 0xfffffffe05087892 */ /* 0x000fe4000f8ec0ff */
[----:B------:R-:W-:Y:S02]  /*2990*/  USHF.R.U32.HI UR4, URZ, 0x1, UR5 ;  /* 0x00000001ff047899 */ /* 0x000fe40008011605 */
[----:B------:R-:W-:Y:S02]  /*29a0*/  UISETP.NE.AND UP0, UPT, UR6, UR8, UPT ;  /* 0x000000080600728c */ /* 0x000fe4000bf05270 */
[----:B------:R-:W-:Y:S02]  /*29b0*/  UIADD3 UR10, UPT, UPT, UR4, -0x1, URZ ;  /* 0xffffffff040a7890 */ /* 0x000fe4000fffe0ff */
[----:B------:R-:W-:-:S11]  /*29c0*/  UISETP.LT.AND UP0, UPT, UR6, URZ, UP0 ;  /* 0x000000ff0600728c */ /* 0x000fd60008701270 */
[----:B------:R-:W-:-:S04]  /*29d0*/  @!UP0 UIADD3 UR10, UPT, UPT, UR4, URZ, URZ ;  /* 0x000000ff040a8290 */ /* 0x000fc8000fffe0ff */
[----:B------:R-:W-:Y:S01]  /*29e0*/  ULEA UR10, UR10, UR22, 0x8 ;  /* 0x000000160a0a7291 */ /* 0x000fe2000f8e40ff */
[----:B-12---:R-:W-:Y:S11]  /*29f0*/  @!P0 BRA `(.L_x_47) ;  /* 0x0000002000788947 */ /* 0x006ff60003800000 */
.L_x_66:
[----:B------:R-:W-:Y:S01]  /*2a00*/  UMOV UR37, 0x1 ;  /* 0x0000000100257882 */ /* 0x000fe20000000000 */
[----:B------:R-:W-:-:S05]  /*2a10*/  UMOV UR36, UR38 ;  /* 0x0000002600247c82 */ /* 0x000fca0008000000 */
.L_x_49:
[----:B------:R-:W2:Y:S01]  /*2a20*/  LDTM.x32 R36, tmem[UR39+0x20] ;  /* 0x00002027002479ee */ /* 0x000ea200082c0000 */
[----:B-1----:R-:W1:Y:S01]  /*2a30*/  LDTM.x32 R4, tmem[UR39] ;  /* 0x00000027000479ee */ /* 0x002e6200082c0000 */
[----:B------:R-:W-:Y:S02]  /*2a40*/  USHF.R.S32.HI UR8, URZ, 0x1f, UR36 ;  /* 0x0000001fff087899 */ /* 0x000fe40008011424 */
[----:B------:R-:W-:Y:S02]  /*2a50*/  UIADD3 UR4, UPT, UPT, UR36, 0x1, URZ ;  /* 0x0000000124047890 */ /* 0x000fe4000fffe0ff */
[----:B------:R-:W-:Y:S02]  /*2a60*/  ULEA.HI UR8, UR8, UR36, URZ, 0x2 ;  /* 0x0000002408087291 */ /* 0x000fe4000f8f10ff */
[----:B------:R-:W-:Y:S02]  /*2a70*/  USHF.R.S32.HI UR6, URZ, 0x1f, UR4 ;  /* 0x0000001fff067899 */ /* 0x000fe40008011404 */
[----:B------:R-:W-:-:S02]  /*2a80*/  ULOP3.LUT UR8, UR8, 0xfffffffc, URZ, 0xc0, !UPT ;  /* 0xfffffffc08087892 */ /* 0x000fc4000f8ec0ff */
[----:B------:R-:W-:Y:S02]  /*2a90*/  ULEA.HI UR6, UR6, UR4, URZ, 0x2 ;  /* 0x0000000406067291 */ /* 0x000fe4000f8f10ff */
[----:B------:R-:W-:Y:S02]  /*2aa0*/  UIADD3 UR8, UPT, UPT, -UR8, UR36, URZ ;  /* 0x0000002408087290 */ /* 0x000fe4000fffe1ff */
[----:B------:R-:W-:Y:S02]  /*2ab0*/  ULOP3.LUT UR6, UR6, 0xfffffffc, URZ, 0xc0, !UPT ;  /* 0xfffffffc06067892 */ /* 0x000fe4000f8ec0ff */
[----:B------:R-:W-:Y:S02]  /*2ac0*/  ULEA.HI UR12, UR38, UR38, URZ, 0x1 ;  /* 0x00000026260c7291 */ /* 0x000fe4000f8f08ff */
[----:B------:R-:W-:Y:S01]  /*2ad0*/  MOV R75, UR8 ;  /* 0x00000008004b7c02 */ /* 0x000fe20008000f00 */
[----:B------:R-:W-:Y:S02]  /*2ae0*/  UIADD3 UR6, UPT, UPT, UR4, -UR6, URZ ;  /* 0x8000000604067290 */ /* 0x000fe4000fffe0ff */
[----:B------:R-:W-:Y:S01]  /*2af0*/  ULOP3.LUT UR12, UR12, 0xfffffffe, URZ, 0xc0, !UPT ;  /* 0xfffffffe0c0c7892 */ /* 0x000fe2000f8ec0ff */
[----:B--2---:R-:W-:Y:S01]  /*2b00*/  FMUL R59, R59, UR33 ;  /* 0x000000213b3b7c20 */ /* 0x004fe20008400000 */
[----:B-1----:R-:W-:Y:S01]  /*2b10*/  FMUL R11, R11, UR33 ;  /* 0x000000210b0b7c20 */ /* 0x002fe20008400000 */
[----:B------:R-:W-:Y:S01]  /*2b20*/  FMUL R10, R10, UR33 ;  /* 0x000000210a0a7c20 */ /* 0x000fe20008400000 */
        /* <DEDUP_REMOVED lines=9> */
[----:B------:R-:W-:Y:S01]  /*2bc0*/  F2FP.BF16.F32.PACK_AB R7, R11, R10 ;  /* 0x0000000a0b07723e */ /* 0x000fe200000010ff */
[----:B------:R-:W-:Y:S01]  /*2bd0*/  FMUL R83, R59, -1.4426950216293334961 ;  /* 0xbfb8aa3b3b537820 */ /* 0x000fe20000400000 */
[----:B------:R-:W-:Y:S01]  /*2be0*/  F2FP.BF16.F32.PACK_AB R6, R9, R8 ;  /* 0x000000080906723e */ /* 0x000fe200000010ff */
[----:B------:R-:W-:Y:S01]  /*2bf0*/  FMUL R81, R58, -1.4426950216293334961 ;  /* 0xbfb8aa3b3a517820 */ /* 0x000fe20000400000 */
[----:B------:R-:W-:Y:S01]  /*2c00*/  F2FP.BF16.F32.PACK_AB R5, R76, R77 ;  /* 0x0000004d4c05723e */ /* 0x000fe200000010ff */
[----:B------:R-:W-:Y:S01]  /*2c10*/  FMUL R89, R54, -1.4426950216293334961 ;  /* 0xbfb8aa3b36597820 */ /* 0x000fe20000400000 */
[----:B------:R-:W-:Y:S01]  /*2c20*/  F2FP.BF16.F32.PACK_AB R4, R78, R79 ;  /* 0x0000004f4e04723e */ /* 0x000fe200000010ff */
[----:B------:R-:W-:Y:S01]  /*2c30*/  FMUL R55, R55, UR33 ;  /* 0x0000002137377c20 */ /* 0x000fe20008400000 */
[----:B------:R-:W-:Y:S01]  /*2c40*/  LEA R82, R75, R3, 0xd ;  /* 0x000000034b527211 */ /* 0x000fe200078e68ff */
[----:B------:R-:W-:Y:S01]  /*2c50*/  FMUL R85, R57, -1.4426950216293334961 ;  /* 0xbfb8aa3b39557820 */ /* 0x000fe20000400000 */
[----:B------:R-:W-:Y:S01]  /*2c60*/  FMUL R80, R12, UR33 ;  /* 0x000000210c507c20 */ /* 0x000fe20008400000 */
[----:B------:R-:W-:Y:S01]  /*2c70*/  FMUL R19, R19, UR33 ;  /* 0x0000002113137c20 */ /* 0x000fe20008400000 */
[----:B------:R1:W-:Y:S01]  /*2c80*/  MUFU.EX2 R12, R83 ;  /* 0x00000053000c7308 */ /* 0x0003e20000000800 */
[----:B------:R2:W-:Y:S01]  /*2c90*/  STS.128 [R82], R4 ;  /* 0x0000000452007388 */ /* 0x0005e20000000c00 */
[----:B------:R-:W-:Y:S01]  /*2ca0*/  FMUL R18, R18, UR33 ;  /* 0x0000002112127c20 */ /* 0x000fe20008400000 */
[----:B------:R-:W-:Y:S01]  /*2cb0*/  FMUL R17, R17, UR33 ;  /* 0x0000002111117c20 */ /* 0x000fe20008400000 */
[----:B------:R-:W-:Y:S01]  /*2cc0*/  FMUL R16, R16, UR33 ;  /* 0x0000002110107c20 */ /* 0x000fe20008400000 */
[----:B------:R-:W-:Y:S01]  /*2cd0*/  FMUL R15, R15, UR33 ;  /* 0x000000210f0f7c20 */ /* 0x000fe20008400000 */
[----:B------:R-:W-:Y:S01]  /*2ce0*/  FMUL R14, R14, UR33 ;  /* 0x000000210e0e7c20 */ /* 0x000fe20008400000 */
[----:B------:R-:W-:Y:S01]  /*2cf0*/  FMUL R13, R13, UR33 ;  /* 0x000000210d0d7c20 */ /* 0x000fe20008400000 */
[----:B------:R-:W3:Y:S01]  /*2d00*/  MUFU.EX2 R81, R81 ;  /* 0x0000005100517308 */ /* 0x000ee20000000800 */
[----:B------:R-:W-:Y:S01]  /*2d10*/  LEA R84, R75, R68, 0xd ;  /* 0x000000444b547211 */ /* 0x000fe200078e68ff */
[----:B------:R-:W-:Y:S01]  /*2d20*/  FMUL R27, R27, UR33 ;  /* 0x000000211b1b7c20 */ /* 0x000fe20008400000 */
[----:B------:R-:W-:Y:S01]  /*2d30*/  FMUL R26, R26, UR33 ;  /* 0x000000211a1a7c20 */ /* 0x000fe20008400000 */
[----:B------:R-:W-:Y:S01]  /*2d40*/  FMUL R23, R23, UR33 ;  /* 0x0000002117177c20 */ /* 0x000fe20008400000 */
[----:B------:R-:W-:Y:S01]  /*2d50*/  FMUL R22, R22, UR33 ;  /* 0x0000002116167c20 */ /* 0x000fe20008400000 */
[----:B------:R-:W-:Y:S01]  /*2d60*/  FMUL R21, R21, UR33 ;  /* 0x0000002115157c20 */ /* 0x000fe20008400000 */
[----:B------:R-:W-:Y:S01]  /*2d70*/  FMUL R20, R20, UR33 ;  /* 0x0000002114147c20 */ /* 0x000fe20008400000 */
[----:B------:R-:W-:Y:S01]  /*2d80*/  MUFU.EX2 R89, R89 ;  /* 0x0000005900597308 */ /* 0x000fe20000000800 */
[----:B-1----:R-:W-:Y:S01]  /*2d90*/  FMUL R83, R24, UR33 ;  /* 0x0000002118537c20 */ /* 0x002fe20008400000 */
[----:B------:R-:W-:Y:S01]  /*2da0*/  FMUL R24, R55, -1.4426950216293334961 ;  /* 0xbfb8aa3b37187820 */ /* 0x000fe20000400000 */
[----:B------:R-:W-:Y:S01]  /*2db0*/  FMUL R49, R49, UR33 ;  /* 0x0000002131317c20 */ /* 0x000fe20008400000 */
[----:B------:R-:W-:Y:S01]  /*2dc0*/  LEA R86, R75, R69, 0xd ;  /* 0x000000454b567211 */ /* 0x000fe200078e68ff */
[----:B------:R-:W-:Y:S01]  /*2dd0*/  FMUL R50, R50, UR33 ;  /* 0x0000002132327c20 */ /* 0x000fe20008400000 */
[----:B------:R-:W-:Y:S01]  /*2de0*/  FMUL R51, R51, UR33 ;  /* 0x0000002133337c20 */ /* 0x000fe20008400000 */
[----:B------:R-:W-:Y:S01]  /*2df0*/  FMUL R90, R49, -1.4426950216293334961 ;  /* 0xbfb8aa3b315a7820 */ /* 0x000fe20000400000 */
[----:B------:R-:W-:Y:S01]  /*2e00*/  MUFU.EX2 R24, R24 ;  /* 0x0000001800187308 */ /* 0x000fe20000000800 */
[----:B---3--:R-:W-:Y:S01]  /*2e10*/  FADD R92, R81, 1 ;  /* 0x3f800000515c7421 */ /* 0x008fe20000000000 */
[----:B------:R-:W-:Y:S01]  /*2e20*/  FMUL R48, R48, UR33 ;  /* 0x0000002130307c20 */ /* 0x000fe20008400000 */
[----:B------:R-:W-:Y:S01]  /*2e30*/  FADD R93, R12, 1 ;  /* 0x3f8000000c5d7421 */ /* 0x000fe20000000000 */
[----:B------:R-:W-:Y:S01]  /*2e40*/  FMUL R46, R46, UR33 ;  /* 0x000000212e2e7c20 */ /* 0x000fe20008400000 */
[----:B------:R-:W-:Y:S01]  /*2e50*/  FMUL R56, R56, UR33 ;  /* 0x0000002138387c20 */ /* 0x000fe20008400000 */
[----:B------:R-:W-:Y:S01]  /*2e60*/  FMUL R47, R47, UR33 ;  /* 0x000000212f2f7c20 */ /* 0x000fe20008400000 */
[----:B------:R-:W-:Y:S01]  /*2e70*/  FMUL R44, R44, UR33 ;  /* 0x000000212c2c7c20 */ /* 0x000fe20008400000 */
[----:B--2---:R-:W-:Y:S01]  /*2e80*/  FMUL R82, R25, UR33 ;  /* 0x0000002119527c20 */ /* 0x004fe20008400000 */
[----:B------:R-:W-:Y:S01]  /*2e90*/  F2FP.BF16.F32.PACK_AB R7, R19, R18 ;  /* 0x000000121307723e */ /* 0x000fe200000010ff */
[----:B------:R1:W-:Y:S01]  /*2ea0*/  MUFU.EX2 R25, R85 ;  /* 0x0000005500197308 */ /* 0x0003e20000000800 */
[----:B------:R-:W-:Y:S01]  /*2eb0*/  F2FP.BF16.F32.PACK_AB R6, R17, R16 ;  /* 0x000000101106723e */ /* 0x000fe200000010ff */
[----:B------:R-:W-:Y:S01]  /*2ec0*/  FMUL R88, R56, -1.4426950216293334961 ;  /* 0xbfb8aa3b38587820 */ /* 0x000fe20000400000 */
[----:B------:R-:W-:Y:S01]  /*2ed0*/  F2FP.BF16.F32.PACK_AB R5, R15, R14 ;  /* 0x0000000e0f05723e */ /* 0x000fe200000010ff */
[----:B------:R-:W-:Y:S01]  /*2ee0*/  FMUL R45, R45, UR33 ;  /* 0x000000212d2d7c20 */ /* 0x000fe20008400000 */
[----:B------:R-:W-:Y:S01]  /*2ef0*/  F2FP.BF16.F32.PACK_AB R4, R13, R80 ;  /* 0x000000500d04723e */ /* 0x000fe200000010ff */
[----:B------:R-:W-:Y:S01]  /*2f00*/  FMUL R81, R44, -1.4426950216293334961 ;  /* 0xbfb8aa3b2c517820 */ /* 0x000fe20000400000 */
[----:B------:R-:W-:Y:S01]  /*2f10*/  FMUL R40, R40, UR33 ;  /* 0x0000002128287c20 */ /* 0x000fe20008400000 */
[----:B------:R-:W-:Y:S01]  /*2f20*/  MUFU.RCP R12, R93 ;  /* 0x0000005d000c7308 */ /* 0x000fe20000001000 */
[----:B------:R-:W-:Y:S01]  /*2f30*/  FMUL R87, R45, -1.4426950216293334961 ;  /* 0xbfb8aa3b2d577820 */ /* 0x000fe20000400000 */
[----:B------:R2:W-:Y:S01]  /*2f40*/  STS.128 [R84], R4 ;  /* 0x0000000454007388 */ /* 0x0005e20000000c00 */
[----:B------:R-:W-:Y:S01]  /*2f50*/  FMUL R42, R42, UR33 ;  /* 0x000000212a2a7c20 */ /* 0x000fe20008400000 */
[----:B------:R-:W-:Y:S01]  /*2f60*/  FMUL R41, R41, UR33 ;  /* 0x0000002129297c20 */ /* 0x000fe20008400000 */
[----:B------:R-:W-:Y:S01]  /*2f70*/  FMUL R39, R39, UR33 ;  /* 0x0000002127277c20 */ /* 0x000fe20008400000 */
[----:B------:R-:W-:Y:S01]  /*2f80*/  FMUL R66, R66, UR33 ;  /* 0x0000002142427c20 */ /* 0x000fe20008400000 */
[----:B------:R-:W-:Y:S01]  /*2f90*/  FMUL R35, R35, UR33 ;  /* 0x0000002123237c20 */ /* 0x000fe20008400000 */
[----:B------:R-:W3:Y:S01]  /*2fa0*/  MUFU.EX2 R88, R88 ;  /* 0x0000005800587308 */ /* 0x000ee20000000800 */
[----:B-1----:R-:W-:Y:S01]  /*2fb0*/  FMUL R85, R50, -1.4426950216293334961 ;  /* 0xbfb8aa3b32557820 */ /* 0x002fe20000400000 */
[----:B------:R-:W-:Y:S01]  /*2fc0*/  FMUL R34, R34, UR33 ;  /* 0x0000002122227c20 */ /* 0x000fe20008400000 */
[----:B------:R-:W-:Y:S01]  /*2fd0*/  FMUL R33, R33, UR33 ;  /* 0x0000002121217c20 */ /* 0x000fe20008400000 */
[----:B------:R-:W-:Y:S01]  /*2fe0*/  FMUL R32, R32, UR33 ;  /* 0x0000002120207c20 */ /* 0x000fe20008400000 */
[----:B------:R-:W-:Y:S01]  /*2ff0*/  FMUL R31, R31, UR33 ;  /* 0x000000211f1f7c20 */ /* 0x000fe20008400000 */
[----:B------:R-:W-:Y:S01]  /*3000*/  FMUL R30, R30, UR33 ;  /* 0x000000211e1e7c20 */ /* 0x000fe20008400000 */
[----:B------:R-:W-:Y:S01]  /*3010*/  LEA R75, R75, R70, 0xd ;  /* 0x000000464b4b7211 */ /* 0x000fe200078e68ff */
[----:B------:R-:W1:Y:S01]  /*3020*/  MUFU.EX2 R85, R85 ;  /* 0x0000005500557308 */ /* 0x000e620000000800 */
[----:B------:R-:W-:-:S02]  /*3030*/  UIADD3 UR12, UPT, UPT, -UR12, UR38, URZ ;  /* 0x000000260c0c7290 */ /* 0x000fc4000fffe1ff */
[----:B------:R-:W-:-:S05]  /*3040*/  UISETP.NE.AND UP0, UPT, UR23, URZ, UPT ;  /* 0x000000ff1700728c */ /* 0x000fca000bf05270 */
[----:B------:R-:W4:Y:S01]  /*3050*/  MUFU.EX2 R81, R81 ;  /* 0x0000005100517308 */ /* 0x000f220000000800 */
[----:B---3--:R-:W-:Y:S01]  /*3060*/  FADD R91, R88, 1 ;  /* 0x3f800000585b7421 */ /* 0x008fe20000000000 */
[----:B------:R-:W-:-:S06]  /*3070*/  FMUL R88, R59, R12 ;  /* 0x0000000c3b587220 */ /* 0x000fcc0000400000 */
[----:B------:R-:W3:Y:S01]  /*3080*/  MUFU.EX2 R87, R87 ;  /* 0x0000005700577308 */ /* 0x000ee20000000800 */
[----:B--2---:R-:W-:Y:S01]  /*3090*/  F2FP.BF16.F32.PACK_AB R7, R27, R26 ;  /* 0x0000001a1b07723e */ /* 0x004fe200000010ff */
[----:B------:R-:W-:Y:S01]  /*30a0*/  FMUL R84, R51, -1.4426950216293334961 ;  /* 0xbfb8aa3b33547820 */ /* 0x000fe20000400000 */
[----:B------:R-:W-:Y:S01]  /*30b0*/  F2FP.BF16.F32.PACK_AB R6, R82, R83 ;  /* 0x000000535206723e */ /* 0x000fe200000010ff */
[----:B-1----:R-:W-:Y:S01]  /*30c0*/  FADD R93, R85, 1 ;  /* 0x3f800000555d7421 */ /* 0x002fe20000000000 */
[----:B------:R-:W-:Y:S01]  /*30d0*/  F2FP.BF16.F32.PACK_AB R5, R23, R22 ;  /* 0x000000161705723e */ /* 0x000fe200000010ff */
[----:B------:R-:W-:Y:S01]  /*30e0*/  FMUL R27, R27, R88 ;  /* 0x000000581b1b7220 */ /* 0x000fe20000400000 */
[----:B------:R-:W-:Y:S01]  /*30f0*/  F2FP.BF16.F32.PACK_AB R4, R21, R20 ;  /* 0x000000141504723e */ /* 0x000fe200000010ff */
[----:B------:R-:W1:Y:S01]  /*3100*/  MUFU.EX2 R84, R84 ;  /* 0x0000005400547308 */ /* 0x000e620000000800 */
[----:B----4-:R-:W-:-:S03]  /*3110*/  FADD R81, R81, 1 ;  /* 0x3f80000051517421 */ /* 0x010fc60000000000 */
[----:B------:R2:W-:Y:S04]  /*3120*/  STS.128 [R86], R4 ;  /* 0x0000000456007388 */ /* 0x0005e80000000c00 */
[----:B------:R-:W4:Y:S01]  /*3130*/  MUFU.RCP R91, R91 ;  /* 0x0000005b005b7308 */ /* 0x000f220000001000 */
[----:B---3--:R-:W-:Y:S01]  /*3140*/  FADD R87, R87, 1 ;  /* 0x3f80000057577421 */ /* 0x008fe20000000000 */
[----:B-1----:R-:W-:-:S06]  /*3150*/  FADD R85, R84, 1 ;  /* 0x3f80000054557421 */ /* 0x002fcc0000000000 */
[----:B------:R-:W1:Y:S01]  /*3160*/  MUFU.RCP R84, R85 ;  /* 0x0000005500547308 */ /* 0x000e620000001000 */
[----:B----4-:R-:W-:Y:S01]  /*3170*/  FMUL R88, R56, R91 ;  /* 0x0000005b38587220 */ /* 0x010fe20000400000 */
[----:B------:R-:W-:-:S03]  /*3180*/  FMUL R91, R39, -1.4426950216293334961 ;  /* 0xbfb8aa3b275b7820 */ /* 0x000fc60000400000 */
[----:B------:R-:W-:Y:S01]  /*3190*/  FMUL R83, R83, R88 ;  /* 0x0000005853537220 */ /* 0x000fe20000400000 */
[----:B------:R-:W-:Y:S02]  /*31a0*/  FMUL R88, R42, -1.4426950216293334961 ;  /* 0xbfb8aa3b2a587820 */ /* 0x000fe40000400000 */
[----:B------:R-:W-:Y:S01]  /*31b0*/  MUFU.EX2 R91, R91 ;  /* 0x0000005b005b7308 */ /* 0x000fe20000000800 */
[----:B--2---:R-:W-:Y:S01]  /*31c0*/  FMUL R5, R48, -1.4426950216293334961 ;  /* 0xbfb8aa3b30057820 */ /* 0x004fe20000400000 */
[----:B------:R-:W-:Y:S01]  /*31d0*/  FMUL R86, R46, -1.4426950216293334961 ;  /* 0xbfb8aa3b2e567820 */ /* 0x000fe20000400000 */
[----:B------:R-:W-:Y:S01]  /*31e0*/  FMUL R6, R47, -1.4426950216293334961 ;  /* 0xbfb8aa3b2f067820 */ /* 0x000fe20000400000 */
[----:B-1----:R-:W-:-:S04]  /*31f0*/  FMUL R84, R51, R84 ;  /* 0x0000005433547220 */ /* 0x002fc80000400000 */
[----:B------:R1:W-:Y:S08]  /*3200*/  MUFU.EX2 R4, R90 ;  /* 0x0000005a00047308 */ /* 0x0003f00000000800 */
[----:B------:R2:W3:Y:S08]  /*3210*/  MUFU.RCP R7, R92 ;  /* 0x0000005c00077308 */ /* 0x0004f00000001000 */
[----:B------:R-:W-:Y:S01]  /*3220*/  MUFU.EX2 R5, R5 ;  /* 0x0000000500057308 */ /* 0x000fe20000000800 */
[----:B-1----:R-:W-:Y:S01]  /*3230*/  FADD R90, R25, 1 ;  /* 0x3f800000195a7421 */ /* 0x002fe20000000000 */
[----:B------:R-:W-:Y:S01]  /*3240*/  FADD R25, R89, 1 ;  /* 0x3f80000059197421 */ /* 0x000fe20000000000 */
[----:B------:R-:W-:-:S05]  /*3250*/  FMUL R89, R41, -1.4426950216293334961 ;  /* 0xbfb8aa3b29597820 */ /* 0x000fca0000400000 */
[----:B------:R-:W1:Y:S01]  /*3260*/  MUFU.RCP R25, R25 ;  /* 0x0000001900197308 */ /* 0x000e620000001000 */
[----:B--2---:R-:W-:Y:S01]  /*3270*/  FADD R92, R24, 1 ;  /* 0x3f800000185c7421 */ /* 0x004fe20000000000 */
[----:B---3--:R-:W-:-:S04]  /*3280*/  FMUL R7, R58, R7 ;  /* 0x000000073a077220 */ /* 0x008fc80000400000 */
[----:B------:R-:W-:Y:S01]  /*3290*/  FMUL R26, R26, R7 ;  /* 0x000000071a1a7220 */ /* 0x000fe20000400000 */
[----:B------:R-:W-:Y:S01]  /*32a0*/  FMUL R7, R43, UR33 ;  /* 0x000000212b077c20 */ /* 0x000fe20008400000 */
[----:B------:R-:W2:Y:S03]  /*32b0*/  MUFU.RCP R92, R92 ;  /* 0x0000005c005c7308 */ /* 0x000ea60000001000 */
[----:B------:R-:W-:-:S05]  /*32c0*/  FMUL R12, R7, -1.4426950216293334961 ;  /* 0xbfb8aa3b070c7820 */ /* 0x000fca0000400000 */
[----:B------:R-:W3:Y:S01]  /*32d0*/  MUFU.RCP R90, R90 ;  /* 0x0000005a005a7308 */ /* 0x000ee20000001000 */
[----:B-1----:R-:W-:-:S04]  /*32e0*/  FMUL R25, R54, R25 ;  /* 0x0000001936197220 */ /* 0x002fc80000400000 */
[----:B------:R-:W-:-:S03]  /*32f0*/  FMUL R24, R22, R25 ;  /* 0x0000001916187220 */ /* 0x000fc60000400000 */
[----:B------:R-:W1:Y:S01]  /*3300*/  MUFU.EX2 R86, R86 ;  /* 0x0000005600567308 */ /* 0x000e620000000800 */
[----:B--2---:R-:W-:Y:S01]  /*3310*/  FMUL R22, R55, R92 ;  /* 0x0000005c37167220 */ /* 0x004fe20000400000 */
[----:B------:R-:W-:Y:S01]  /*3320*/  FADD R92, R4, 1 ;  /* 0x3f800000045c7421 */ /* 0x000fe20000000000 */
[----:B------:R-:W-:Y:S01]  /*3330*/  FMUL R4, R37, UR33 ;  /* 0x0000002125047c20 */ /* 0x000fe20008400000 */
[----:B------:R-:W-:Y:S01]  /*3340*/  FMUL R37, R19, R84 ;  /* 0x0000005413257220 */ /* 0x000fe20000400000 */
[----:B------:R-:W-:Y:S01]  /*3350*/  FMUL R25, R23, R22 ;  /* 0x0000001617197220 */ /* 0x000fe20000400000 */
[----:B------:R-:W-:Y:S01]  /*3360*/  FADD R23, R5, 1 ;  /* 0x3f80000005177421 */ /* 0x000fe20000000000 */
[----:B------:R-:W-:Y:S01]  /*3370*/  FMUL R19, R36, UR33 ;  /* 0x0000002124137c20 */ /* 0x000fe20008400000 */
[----:B------:R-:W-:Y:S01]  /*3380*/  MUFU.RCP R92, R92 ;  /* 0x0000005c005c7308 */ /* 0x000fe20000001000 */
[----:B---3--:R-:W-:Y:S01]  /*3390*/  FMUL R43, R57, R90 ;  /* 0x0000005a392b7220 */ /* 0x008fe20000400000 */
[----:B------:R-:W-:Y:S01]  /*33a0*/  FMUL R22, R38, UR33 ;  /* 0x0000002126167c20 */ /* 0x000fe20008400000 */
[----:B------:R-:W-:Y:S01]  /*33b0*/  FMUL R90, R40, -1.4426950216293334961 ;  /* 0xbfb8aa3b285a7820 */ /* 0x000fe20000400000 */
[----:B------:R-:W-:Y:S01]  /*33c0*/  FMUL R84, R19, -1.4426950216293334961 ;  /* 0xbfb8aa3b13547820 */ /* 0x000fe20000400000 */
[----:B------:R-:W-:Y:S01]  /*33d0*/  FMUL R82, R82, R43 ;  /* 0x0000002b52527220 */ /* 0x000fe20000400000 */
[----:B------:R-:W-:-:S02]  /*33e0*/  FMUL R5, R22, -1.4426950216293334961 ;  /* 0xbfb8aa3b16057820 */ /* 0x000fc40000400000 */
[----:B------:R-:W2:Y:S01]  /*33f0*/  MUFU.RCP R23, R23 ;  /* 0x0000001700177308 */ /* 0x000ea20000001000 */
[----:B-1----:R-:W-:-:S07]  /*3400*/  FADD R86, R86, 1 ;  /* 0x3f80000056567421 */ /* 0x002fce0000000000 */
[----:B------:R-:W1:Y:S08]  /*3410*/  MUFU.RCP R43, R93 ;  /* 0x0000005d002b7308 */ /* 0x000e700000001000 */
[----:B------:R-:W3:Y:S01]  /*3420*/  MUFU.EX2 R6, R6 ;  /* 0x0000000600067308 */ /* 0x000ee20000000800 */
[----:B--2---:R-:W-:-:S04]  /*3430*/  FMUL R23, R48, R23 ;  /* 0x0000001730177220 */ /* 0x004fc80000400000 */
[----:B------:R-:W-:Y:S01]  /*3440*/  FMUL R36, R16, R23 ;  /* 0x0000001710247220 */ /* 0x000fe20000400000 */
[----:B------:R-:W-:Y:S01]  /*3450*/  FMUL R16, R53, UR33 ;  /* 0x0000002135107c20 */ /* 0x000fe20008400000 */
[----:B------:R-:W-:Y:S01]  /*3460*/  FMUL R23, R52, UR33 ;  /* 0x0000002134177c20 */ /* 0x000fe20008400000 */
[----:B------:R2:W4:Y:S01]  /*3470*/  MUFU.RCP R53, R86 ;  /* 0x0000005600357308 */ /* 0x0005220000001000 */
[----:B-1----:R-:W-:Y:S02]  /*3480*/  FMUL R43, R50, R43 ;  /* 0x0000002b322b7220 */ /* 0x002fe40000400000 */
[----:B------:R-:W-:Y:S02]  /*3490*/  FMUL R93, R23, -1.4426950216293334961 ;  /* 0xbfb8aa3b175d7820 */ /* 0x000fe40000400000 */
[----:B------:R-:W-:Y:S01]  /*34a0*/  FMUL R38, R18, R43 ;  /* 0x0000002b12267220 */ /* 0x000fe20000400000 */
[----:B------:R-:W-:Y:S02]  /*34b0*/  FMUL R18, R4, -1.4426950216293334961 ;  /* 0xbfb8aa3b04127820 */ /* 0x000fe40000400000 */
[----:B------:R-:W-:Y:S01]  /*34c0*/  MUFU.EX2 R12, R12 ;  /* 0x0000000c000c7308 */ /* 0x000fe20000000800 */
[----:B---3--:R-:W-:-:S07]  /*34d0*/  FADD R85, R6, 1 ;  /* 0x3f80000006557421 */ /* 0x008fce0000000000 */
[----:B------:R-:W-:Y:S01]  /*34e0*/  MUFU.EX2 R90, R90 ;  /* 0x0000005a005a7308 */ /* 0x000fe20000000800 */
[----:B--2---:R-:W-:Y:S01]  /*34f0*/  FMUL R86, R49, R92 ;  /* 0x0000005c31567220 */ /* 0x004fe20000400000 */
[----:B----4-:R-:W-:Y:S01]  /*3500*/  FMUL R53, R46, R53 ;  /* 0x000000352e357220 */ /* 0x010fe20000400000 */
[----:B------:R-:W-:Y:S02]  /*3510*/  FMUL R92, R16, -1.4426950216293334961 ;  /* 0xbfb8aa3b105c7820 */ /* 0x000fe40000400000 */
[----:B------:R-:W-:Y:S01]  /*3520*/  FMUL R43, R17, R86 ;  /* 0x00000056112b7220 */ /* 0x000fe20000400000 */
[----:B------:R-:W-:Y:S01]  /*3530*/  FMUL R17, R67, UR33 ;  /* 0x0000002143117c20 */ /* 0x000fe20008400000 */
[----:B------:R-:W-:Y:S01]  /*3540*/  FMUL R52, R14, R53 ;  /* 0x000000350e347220 */ /* 0x000fe20000400000 */
[----:B------:R-:W1:Y:S02]  /*3550*/  MUFU.RCP R86, R85 ;  /* 0x0000005500567308 */ /* 0x000e640000001000 */
[----:B------:R-:W-:-:S06]  /*3560*/  FMUL R6, R17, -1.4426950216293334961 ;  /* 0xbfb8aa3b11067820 */ /* 0x000fcc0000400000 */
[----:B------:R-:W2:Y:S08]  /*3570*/  MUFU.RCP R67, R81 ;  /* 0x0000005100437308 */ /* 0x000eb00000001000 */
[----:B------:R-:W3:Y:S01]  /*3580*/  MUFU.EX2 R88, R88 ;  /* 0x0000005800587308 */ /* 0x000ee20000000800 */
[----:B-1----:R-:W-:Y:S01]  /*3590*/  FMUL R14, R47, R86 ;  /* 0x000000562f0e7220 */ /* 0x002fe20000400000 */
[----:B------:R-:W-:-:S03]  /*35a0*/  FADD R85, R12, 1 ;  /* 0x3f8000000c557421 */ /* 0x000fc60000000000 */
[----:B------:R-:W-:Y:S01]  /*35b0*/  FMUL R53, R15, R14 ;  /* 0x0000000e0f357220 */ /* 0x000fe20000400000 */
[----:B------:R-:W-:Y:S02]  /*35c0*/  FMUL R14, R66, -1.4426950216293334961 ;  /* 0xbfb8aa3b420e7820 */ /* 0x000fe40000400000 */
[----:B------:R-:W1:Y:S01]  /*35d0*/  MUFU.RCP R86, R87 ;  /* 0x0000005700567308 */ /* 0x000e620000001000 */
[----:B--2---:R-:W-:Y:S01]  /*35e0*/  FMUL R67, R44, R67 ;  /* 0x000000432c437220 */ /* 0x004fe20000400000 */
[----:B------:R-:W-:-:S03]  /*35f0*/  FMUL R81, R65, UR33 ;  /* 0x0000002141517c20 */ /* 0x000fc60008400000 */
[----:B------:R-:W-:-:S03]  /*3600*/  FMUL R80, R80, R67 ;  /* 0x0000004350507220 */ /* 0x000fc60000400000 */
[----:B------:R-:W2:Y:S01]  /*3610*/  MUFU.EX2 R89, R89 ;  /* 0x0000005900597308 */ /* 0x000ea20000000800 */
[----:B---3--:R-:W-:Y:S01]  /*3620*/  FADD R15, R88, 1 ;  /* 0x3f800000580f7421 */ /* 0x008fe20000000000 */
[----:B------:R-:W-:-:S06]  /*3630*/  FMUL R88, R62, UR33 ;  /* 0x000000213e587c20 */ /* 0x000fcc0008400000 */
[----:B------:R-:W3:Y:S01]  /*3640*/  MUFU.EX2 R5, R5 ;  /* 0x0000000500057308 */ /* 0x000ee20000000800 */
[----:B-1----:R-:W-:Y:S01]  /*3650*/  FMUL R12, R45, R86 ;  /* 0x000000562d0c7220 */ /* 0x002fe20000400000 */
[----:B------:R-:W-:-:S03]  /*3660*/  FMUL R87, R61, UR33 ;  /* 0x000000213d577c20 */ /* 0x000fc60008400000 */
[----:B------:R-:W-:Y:S01]  /*3670*/  FMUL R67, R13, R12 ;  /* 0x0000000c0d437220 */ /* 0x000fe20000400000 */
[----:B------:R-:W-:Y:S01]  /*3680*/  FADD R13, R90, 1 ;  /* 0x3f8000005a0d7421 */ /* 0x000fe20000000000 */
[----:B------:R-:W-:Y:S01]  /*3690*/  FMUL R12, R81, -1.4426950216293334961 ;  /* 0xbfb8aa3b510c7820 */ /* 0x000fe20000400000 */
[----:B------:R-:W1:Y:S01]  /*36a0*/  MUFU.RCP R15, R15 ;  /* 0x0000000f000f7308 */ /* 0x000e620000001000 */
[----:B--2---:R-:W-:-:S07]  /*36b0*/  FADD R89, R89, 1 ;  /* 0x3f80000059597421 */ /* 0x004fce0000000000 */
[----:B------:R-:W2:Y:S01]  /*36c0*/  MUFU.RCP R13, R13 ;  /* 0x0000000d000d7308 */ /* 0x000ea20000001000 */
[----:B---3--:R-:W-:-:S07]  /*36d0*/  FADD R5, R5, 1 ;  /* 0x3f80000005057421 */ /* 0x008fce0000000000 */
[----:B------:R-:W3:Y:S01]  /*36e0*/  MUFU.RCP R90, R89 ;  /* 0x00000059005a7308 */ /* 0x000ee20000001000 */
[----:B-1----:R-:W-:-:S04]  /*36f0*/  FMUL R65, R42, R15 ;  /* 0x0000000f2a417220 */ /* 0x002fc80000400000 */
[----:B------:R-:W-:-:S03]  /*3700*/  FMUL R65, R10, R65 ;  /* 0x000000410a417220 */ /* 0x000fc60000400000 */
[----:B------:R-:W1:Y:S01]  /*3710*/  MUFU.EX2 R84, R84 ;  /* 0x0000005400547308 */ /* 0x000e620000000800 */
[----:B--2---:R-:W-:-:S04]  /*3720*/  FMUL R13, R40, R13 ;  /* 0x0000000d280d7220 */ /* 0x004fc80000400000 */
[----:B------:R-:W-:Y:S01]  /*3730*/  FMUL R62, R8, R13 ;  /* 0x0000000d083e7220 */ /* 0x000fe20000400000 */
[----:B------:R-:W-:Y:S02]  /*3740*/  FMUL R13, R88, -1.4426950216293334961 ;  /* 0xbfb8aa3b580d7820 */ /* 0x000fe40000400000 */
[----:B------:R2:W4:Y:S01]  /*3750*/  MUFU.RCP R86, R85 ;  /* 0x0000005500567308 */ /* 0x0005220000001000 */
[----:B---3--:R-:W-:Y:S01]  /*3760*/  FMUL R8, R41, R90 ;  /* 0x0000005a29087220 */ /* 0x008fe20000400000 */
[----:B------:R-:W-:Y:S01]  /*3770*/  FMUL R90, R60, UR33 ;  /* 0x000000213c5a7c20 */ /* 0x000fe20008400000 */
[----:B------:R-:W-:Y:S02]  /*3780*/  FADD R89, R91, 1 ;  /* 0x3f8000005b597421 */ /* 0x000fe40000000000 */
[----:B------:R-:W-:Y:S01]  /*3790*/  FMUL R61, R9, R8 ;  /* 0x00000008093d7220 */ /* 0x000fe20000400000 */
[----:B------:R-:W-:Y:S02]  /*37a0*/  FMUL R8, R90, -1.4426950216293334961 ;  /* 0xbfb8aa3b5a087820 */ /* 0x000fe40000400000 */
[----:B------:R-:W3:Y:S01]  /*37b0*/  MUFU.EX2 R18, R18 ;  /* 0x0000001200127308 */ /* 0x000ee20000000800 */
[----:B-1----:R-:W-:-:S07]  /*37c0*/  FADD R60, R84, 1 ;  /* 0x3f800000543c7421 */ /* 0x002fce0000000000 */
[----:B------:R-:W1:Y:S01]  /*37d0*/  MUFU.EX2 R93, R93 ;  /* 0x0000005d005d7308 */ /* 0x000e620000000800 */
[----:B--2---:R-:W-:Y:S01]  /*37e0*/  FMUL R85, R63, UR33 ;  /* 0x000000213f557c20 */ /* 0x004fe20008400000 */
[C---:B----4-:R-:W-:Y:S01]  /*37f0*/  FMUL R10, R7.reuse, R86 ;  /* 0x00000056070a7220 */ /* 0x050fe20000400000 */
[----:B------:R-:W-:Y:S01]  /*3800*/  FMUL R86, R64, UR33 ;  /* 0x0000002140567c20 */ /* 0x000fe20008400000 */
[----:B------:R-:W-:Y:S02]  /*3810*/  F2FP.BF16.F32.PACK_AB R7, R7, R42 ;  /* 0x0000002a0707723e */ /* 0x000fe400000010ff */
[----:B------:R-:W-:Y:S01]  /*3820*/  FMUL R64, R11, R10 ;  /* 0x0000000a0b407220 */ /* 0x000fe20000400000 */
[----:B------:R-:W-:Y:S01]  /*3830*/  FMUL R11, R87, -1.4426950216293334961 ;  /* 0xbfb8aa3b570b7820 */ /* 0x000fe20000400000 */
[----:B------:R-:W2:Y:S01]  /*3840*/  MUFU.RCP R63, R5 ;  /* 0x00000005003f7308 */ /* 0x000ea20000001000 */
[----:B---3--:R-:W-:Y:S01]  /*3850*/  FADD R9, R18, 1 ;  /* 0x3f80000012097421 */ /* 0x008fe20000000000 */
[----:B------:R-:W-:Y:S01]  /*3860*/  FMUL R10, R85, -1.4426950216293334961 ;  /* 0xbfb8aa3b550a7820 */ /* 0x000fe20000400000 */
[----:B------:R-:W-:-:S05]  /*3870*/  FMUL R15, R86, -1.4426950216293334961 ;  /* 0xbfb8aa3b560f7820 */ /* 0x000fca0000400000 */
[----:B------:R-:W3:Y:S01]  /*3880*/  MUFU.EX2 R92, R92 ;  /* 0x0000005c005c7308 */ /* 0x000ee20000000800 */
[----:B-1----:R-:W-:-:S07]  /*3890*/  FADD R93, R93, 1 ;  /* 0x3f8000005d5d7421 */ /* 0x002fce0000000000 */
[----:B------:R-:W1:Y:S01]  /*38a0*/  MUFU.RCP R60, R60 ;  /* 0x0000003c003c7308 */ /* 0x000e620000001000 */
[----:B--2---:R-:W-:-:S04]  /*38b0*/  FMUL R18, R22, R63 ;  /* 0x0000003f16127220 */ /* 0x004fc80000400000 */
[----:B------:R-:W-:-:S03]  /*38c0*/  FMUL R77, R77, R18 ;  /* 0x000000124d4d7220 */ /* 0x000fc60000400000 */
[----:B------:R-:W2:Y:S01]  /*38d0*/  MUFU.RCP R5, R93 ;  /* 0x0000005d00057308 */ /* 0x000ea20000001000 */
[----:B---3--:R-:W-:-:S07]  /*38e0*/  FADD R63, R92, 1 ;  /* 0x3f8000005c3f7421 */ /* 0x008fce0000000000 */
[----:B------:R-:W3:Y:S01]  /*38f0*/  MUFU.RCP R63, R63 ;  /* 0x0000003f003f7308 */ /* 0x000ee20000001000 */
[----:B-1----:R-:W-:-:S04]  /*3900*/  FMUL R60, R19, R60 ;  /* 0x0000003c133c7220 */ /* 0x002fc80000400000 */
[----:B------:R-:W-:-:S03]  /*3910*/  FMUL R79, R79, R60 ;  /* 0x0000003c4f4f7220 */ /* 0x000fc60000400000 */
[----:B------:R-:W1:Y:S01]  /*3920*/  MUFU.RCP R89, R89 ;  /* 0x0000005900597308 */ /* 0x000e620000001000 */
[----:B--2---:R-:W-:-:S07]  /*3930*/  FMUL R5, R23, R5 ;  /* 0x0000000517057220 */ /* 0x004fce0000400000 */
[----:B------:R-:W2:Y:S01]  /*3940*/  MUFU.RCP R9, R9 ;  /* 0x0000000900097308 */ /* 0x000ea20000001000 */
[----:B---3--:R-:W-:Y:S01]  /*3950*/  FMUL R60, R16, R63 ;  /* 0x0000003f103c7220 */ /* 0x008fe20000400000 */
[----:B------:R-:W-:Y:S01]  /*3960*/  FMUL R63, R20, R5 ;  /* 0x00000005143f7220 */ /* 0x000fe20000400000 */
[----:B------:R-:W-:Y:S01]  /*3970*/  FMUL R20, R29, UR33 ;  /* 0x000000211d147c20 */ /* 0x000fe20008400000 */
[----:B------:R-:W-:Y:S01]  /*3980*/  FMUL R29, R28, UR33 ;  /* 0x000000211c1d7c20 */ /* 0x000fe20008400000 */
[----:B------:R-:W-:Y:S01]  /*3990*/  FMUL R60, R21, R60 ;  /* 0x0000003c153c7220 */ /* 0x000fe20000400000 */
[C---:B------:R-:W-:Y:S02]  /*39a0*/  F2FP.BF16.F32.PACK_AB R5, R39.reuse, R22 ;  /* 0x000000162705723e */ /* 0x040fe400000010ff */
[----:B------:R-:W3:Y:S01]  /*39b0*/  MUFU.EX2 R6, R6 ;  /* 0x0000000600067308 */ /* 0x000ee20000000800 */
[----:B-1----:R-:W-:-:S04]  /*39c0*/  FMUL R89, R39, R89 ;  /* 0x0000005927597220 */ /* 0x002fc80000400000 */
[----:B------:R-:W-:-:S03]  /*39d0*/  FMUL R76, R76, R89 ;  /* 0x000000594c4c7220 */ /* 0x000fc60000400000 */
[----:B------:R-:W1:Y:S01]  /*39e0*/  MUFU.EX2 R14, R14 ;  /* 0x0000000e000e7308 */ /* 0x000e620000000800 */
[C---:B--2---:R-:W-:Y:S01]  /*39f0*/  FMUL R9, R4.reuse, R9 ;  /* 0x0000000904097220 */ /* 0x044fe20000400000 */
[----:B------:R-:W-:Y:S02]  /*3a00*/  F2FP.BF16.F32.PACK_AB R4, R4, R19 ;  /* 0x000000130404723e */ /* 0x000fe400000010ff */
[----:B------:R-:W-:Y:S01]  /*3a10*/  F2FP.BF16.F32.PACK_AB R19, R17, R66 ;  /* 0x000000421113723e */ /* 0x000fe200000010ff */
[----:B------:R-:W-:Y:S01]  /*3a20*/  FMUL R78, R78, R9 ;  /* 0x000000094e4e7220 */ /* 0x000fe20000400000 */
[----:B------:R-:W-:Y:S02]  /*3a30*/  F2FP.BF16.F32.PACK_AB R9, R47, R46 ;  /* 0x0000002e2f09723e */ /* 0x000fe400000010ff */
[----:B------:R-:W2:Y:S01]  /*3a40*/  MUFU.EX2 R11, R11 ;  /* 0x0000000b000b7308 */ /* 0x000ea20000000800 */
[----:B---3--:R-:W-:-:S07]  /*3a50*/  FADD R6, R6, 1 ;  /* 0x3f80000006067421 */ /* 0x008fce0000000000 */
[----:B------:R-:W3:Y:S01]  /*3a60*/  MUFU.EX2 R12, R12 ;  /* 0x0000000c000c7308 */ /* 0x000ee20000000800 */
[----:B-1----:R-:W-:-:S07]  /*3a70*/  FADD R14, R14, 1 ;  /* 0x3f8000000e0e7421 */ /* 0x002fce0000000000 */
[----:B------:R-:W1:Y:S01]  /*3a80*/  MUFU.EX2 R13, R13 ;  /* 0x0000000d000d7308 */ /* 0x000e620000000800 */
[----:B--2---:R-:W-:Y:S01]  /*3a90*/  FADD R28, R11, 1 ;  /* 0x3f8000000b1c7421 */ /* 0x004fe20000000000 */
[----:B------:R-:W-:-:S06]  /*3aa0*/  F2FP.BF16.F32.PACK_AB R11, R51, R50 ;  /* 0x00000032330b723e */ /* 0x000fcc00000010ff */
[----:B------:R-:W2:Y:S01]  /*3ab0*/  MUFU.EX2 R8, R8 ;  /* 0x0000000800087308 */ /* 0x000ea20000000800 */
[----:B---3--:R-:W-:-:S07]  /*3ac0*/  FADD R12, R12, 1 ;  /* 0x3f8000000c0c7421 */ /* 0x008fce0000000000 */
[----:B------:R-:W3:Y:S01]  /*3ad0*/  MUFU.EX2 R10, R10 ;  /* 0x0000000a000a7308 */ /* 0x000ee20000000800 */
[----:B-1----:R-:W-:-:S07]  /*3ae0*/  FADD R13, R13, 1 ;  /* 0x3f8000000d0d7421 */ /* 0x002fce0000000000 */
[----:B------:R-:W1:Y:S01]  /*3af0*/  MUFU.EX2 R15, R15 ;  /* 0x0000000f000f7308 */ /* 0x000e620000000800 */
[----:B--2---:R-:W-:Y:S01]  /*3b00*/  FADD R46, R8, 1 ;  /* 0x3f800000082e7421 */ /* 0x004fe20000000000 */
[----:B------:R-:W-:-:S06]  /*3b10*/  F2FP.BF16.F32.PACK_AB R8, R45, R44 ;  /* 0x0000002c2d08723e */ /* 0x000fcc00000010ff */
[----:B------:R-:W2:Y:S01]  /*3b20*/  MUFU.RCP R89, R14 ;  /* 0x0000000e00597308 */ /* 0x000ea20000001000 */
[----:B---3--:R-:W-:Y:S01]  /*3b30*/  FADD R92, R10, 1 ;  /* 0x3f8000000a5c7421 */ /* 0x008fe20000000000 */
[----:B------:R-:W-:-:S06]  /*3b40*/  F2FP.BF16.F32.PACK_AB R10, R49, R48 ;  /* 0x00000030310a723e */ /* 0x000fcc00000010ff */
[----:B------:R3:W4:Y:S01]  /*3b50*/  MUFU.RCP R18, R6 ;  /* 0x0000000600127308 */ /* 0x0007220000001000 */
[----:B-1----:R-:W-:-:S07]  /*3b60*/  FADD R15, R15, 1 ;  /* 0x3f8000000f0f7421 */ /* 0x002fce0000000000 */
[----:B------:R-:W1:Y:S01]  /*3b70*/  MUFU.RCP R84, R12 ;  /* 0x0000000c00547308 */ /* 0x000e620000001000 */
[----:B--2---:R-:W-:Y:S01]  /*3b80*/  FMUL R89, R66, R89 ;  /* 0x0000005942597220 */ /* 0x004fe20000400000 */
[----:B------:R-:W-:-:S06]  /*3b90*/  F2FP.BF16.F32.PACK_AB R14, R57, R56 ;  /* 0x00000038390e723e */ /* 0x000fcc00000010ff */
[----:B------:R-:W2:Y:S01]  /*3ba0*/  MUFU.RCP R21, R13 ;  /* 0x0000000d00157308 */ /* 0x000ea20000001000 */
[----:B---3--:R-:W-:Y:S01]  /*3bb0*/  F2FP.BF16.F32.PACK_AB R6, R41, R40 ;  /* 0x000000282906723e */ /* 0x008fe200000010ff */
[----:B----4-:R-:W-:Y:S01]  /*3bc0*/  FMUL R22, R17, R18 ;  /* 0x0000001211167220 */ /* 0x010fe20000400000 */
[----:B------:R-:W-:Y:S01]  /*3bd0*/  FMUL R40, R34, R89 ;  /* 0x0000005922287220 */ /* 0x000fe20000400000 */
[----:B------:R-:W-:Y:S02]  /*3be0*/  F2FP.BF16.F32.PACK_AB R18, R81, R86 ;  /* 0x000000565112723e */ /* 0x000fe400000010ff */
[----:B------:R-:W-:Y:S01]  /*3bf0*/  FMUL R39, R35, R22 ;  /* 0x0000001623277220 */ /* 0x000fe20000400000 */
[----:B------:R-:W-:Y:S01]  /*3c00*/  F2FP.BF16.F32.PACK_AB R22, R33, R32 ;  /* 0x000000202116723e */ /* 0x000fe200000010ff */
[----:B------:R-:W3:Y:S01]  /*3c10*/  MUFU.RCP R28, R28 ;  /* 0x0000001c001c7308 */ /* 0x000ee20000001000 */
[----:B-1----:R-:W-:Y:S01]  /*3c20*/  FMUL R84, R81, R84 ;  /* 0x0000005451547220 */ /* 0x002fe20000400000 */
[----:B------:R-:W-:-:S02]  /*3c30*/  F2FP.BF16.F32.PACK_AB R12, R16, R23 ;  /* 0x00000017100c723e */ /* 0x000fc400000010ff */
[----:B------:R-:W-:Y:S01]  /*3c40*/  F2FP.BF16.F32.PACK_AB R23, R35, R34 ;  /* 0x000000222317723e */ /* 0x000fe200000010ff */
[----:B------:R-:W-:Y:S01]  /*3c50*/  FMUL R34, R33, R84 ;  /* 0x0000005421227220 */ /* 0x000fe20000400000 */
[----:B------:R-:W-:Y:S02]  /*3c60*/  F2FP.BF16.F32.PACK_AB R17, R85, R88 ;  /* 0x000000585511723e */ /* 0x000fe400000010ff */
[----:B------:R-:W1:Y:S01]  /*3c70*/  MUFU.RCP R41, R46 ;  /* 0x0000002e00297308 */ /* 0x000e620000001000 */
[----:B--2---:R-:W-:Y:S01]  /*3c80*/  FMUL R21, R88, R21 ;  /* 0x0000001558157220 */ /* 0x004fe20000400000 */
[----:B------:R-:W-:Y:S02]  /*3c90*/  F2FP.BF16.F32.PACK_AB R13, R55, R54 ;  /* 0x00000036370d723e */ /* 0x000fe400000010ff */
[----:B------:R-:W-:Y:S01]  /*3ca0*/  F2FP.BF16.F32.PACK_AB R16, R87, R90 ;  /* 0x0000005a5710723e */ /* 0x000fe200000010ff */
[----:B------:R-:W-:Y:S01]  /*3cb0*/  FMUL R33, R30, R21 ;  /* 0x000000151e217220 */ /* 0x000fe20000400000 */
[----:B------:R-:W-:-:S02]  /*3cc0*/  F2FP.BF16.F32.PACK_AB R21, R31, R30 ;  /* 0x0000001e1f15723e */ /* 0x000fc400000010ff */
[----:B------:R2:W4:Y:S01]  /*3cd0*/  MUFU.RCP R91, R15 ;  /* 0x0000000f005b7308 */ /* 0x0005220000001000 */
[----:B---3--:R-:W-:Y:S01]  /*3ce0*/  FMUL R45, R87, R28 ;  /* 0x0000001c572d7220 */ /* 0x008fe20000400000 */
[----:B------:R-:W-:Y:S02]  /*3cf0*/  MOV R28, UR6 ;  /* 0x00000006001c7c02 */ /* 0x000fe40008000f00 */
[----:B------:R-:W-:Y:S02]  /*3d00*/  F2FP.BF16.F32.PACK_AB R30, R82, R83 ;  /* 0x00000053521e723e */ /* 0x000fe400000010ff */
[----:B------:R-:W-:Y:S02]  /*3d10*/  LEA R44, R28, R69, 0xd ;  /* 0x000000451c2c7211 */ /* 0x000fe400078e68ff */
[----:B------:R-:W3:Y:S01]  /*3d20*/  MUFU.RCP R92, R92 ;  /* 0x0000005c005c7308 */ /* 0x000ee20000001000 */
[----:B-1----:R-:W-:Y:S01]  /*3d30*/  FMUL R42, R90, R41 ;  /* 0x000000295a2a7220 */ /* 0x002fe20000400000 */
[C---:B------:R-:W-:Y:S01]  /*3d40*/  FMUL R41, R20.reuse, R45 ;  /* 0x0000002d14297220 */ /* 0x040fe20000400000 */
[----:B------:R-:W-:-:S02]  /*3d50*/  F2FP.BF16.F32.PACK_AB R20, R20, R29 ;  /* 0x0000001d1414723e */ /* 0x000fc400000010ff */
[C---:B------:R-:W-:Y:S01]  /*3d60*/  LEA R46, R28.reuse, R3, 0xd ;  /* 0x000000031c2e7211 */ /* 0x040fe200078e68ff */
[----:B------:R-:W-:Y:S01]  /*3d70*/  FMUL R42, R29, R42 ;  /* 0x0000002a1d2a7220 */ /* 0x000fe20000400000 */
[----:B------:R-:W-:Y:S01]  /*3d80*/  LEA R45, R28, R68, 0xd ;  /* 0x000000441c2d7211 */ /* 0x000fe200078e68ff */
[----:B------:R-:W-:Y:S01]  /*3d90*/  STS.128 [R75], R20 ;  /* 0x000000144b007388 */ /* 0x000fe20000000c00 */
[----:B--2---:R-:W-:Y:S01]  /*3da0*/  F2FP.BF16.F32.PACK_AB R15, R59, R58 ;  /* 0x0000003a3b0f723e */ /* 0x004fe200000010ff */
[----:B----4-:R-:W-:Y:S01]  /*3db0*/  FMUL R91, R86, R91 ;  /* 0x0000005b565b7220 */ /* 0x010fe20000400000 */
[----:B------:R-:W-:Y:S01]  /*3dc0*/  LEA R28, R28, R70, 0xd ;  /* 0x000000461c1c7211 */ /* 0x000fe200078e68ff */
[----:B------:R1:W-:Y:S01]  /*3dd0*/  STS.128 [R46], R4 ;  /* 0x000000042e007388 */ /* 0x0003e20000000c00 */
[----:B------:R-:W-:Y:S01]  /*3de0*/  F2FP.BF16.F32.PACK_AB R29, R25, R24 ;  /* 0x00000018191d723e */ /* 0x000fe200000010ff */
[----:B------:R-:W-:Y:S01]  /*3df0*/  FMUL R35, R32, R91 ;  /* 0x0000005b20237220 */ /* 0x000fe20000400000 */
[----:B------:R-:W-:Y:S01]  /*3e00*/  F2FP.BF16.F32.PACK_AB R25, R53, R52 ;  /* 0x000000343519723e */ /* 0x000fe200000010ff */
[----:B------:R-:W-:Y:S01]  /*3e10*/  STS.128 [R45], R8 ;  /* 0x000000082d007388 */ /* 0x000fe20000000c00 */
[----:B---3--:R-:W-:Y:S01]  /*3e20*/  FMUL R92, R85, R92 ;  /* 0x0000005c555c7220 */ /* 0x008fe20000400000 */
[----:B------:R-:W-:-:S02]  /*3e30*/  F2FP.BF16.F32.PACK_AB R24, R67, R80 ;  /* 0x000000504318723e */ /* 0x000fc400000010ff */
[----:B------:R2:W-:Y:S01]  /*3e40*/  STS.128 [R44], R12 ;  /* 0x0000000c2c007388 */ /* 0x0005e20000000c00 */
[----:B------:R-:W-:Y:S01]  /*3e50*/  FMUL R32, R31, R92 ;  /* 0x0000005c1f207220 */ /* 0x000fe20000400000 */
[----:B------:R-:W-:Y:S02]  /*3e60*/  F2FP.BF16.F32.PACK_AB R31, R27, R26 ;  /* 0x0000001a1b1f723e */ /* 0x000fe400000010ff */
[----:B------:R3:W-:Y:S01]  /*3e70*/  STS.128 [R28], R16 ;  /* 0x000000101c007388 */ /* 0x0007e20000000c00 */
[----:B------:R-:W-:Y:S02]  /*3e80*/  F2FP.BF16.F32.PACK_AB R27, R37, R38 ;  /* 0x00000026251b723e */ /* 0x000fe400000010ff */
[----:B------:R-:W-:Y:S02]  /*3e90*/  F2FP.BF16.F32.PACK_AB R26, R43, R36 ;  /* 0x000000242b1a723e */ /* 0x000fe400000010ff */
[----:B-1----:R-:W-:Y:S02]  /*3ea0*/  F2FP.BF16.F32.PACK_AB R7, R64, R65 ;  /* 0x000000414007723e */ /* 0x002fe400000010ff */
[----:B------:R-:W-:-:S02]  /*3eb0*/  F2FP.BF16.F32.PACK_AB R6, R61, R62 ;  /* 0x0000003e3d06723e */ /* 0x000fc400000010ff */
[----:B------:R-:W-:Y:S02]  /*3ec0*/  F2FP.BF16.F32.PACK_AB R5, R76, R77 ;  /* 0x0000004d4c05723e */ /* 0x000fe400000010ff */
[----:B------:R-:W-:Y:S02]  /*3ed0*/  F2FP.BF16.F32.PACK_AB R4, R78, R79 ;  /* 0x0000004f4e04723e */ /* 0x000fe400000010ff */
[----:B--2---:R-:W-:Y:S02]  /*3ee0*/  MOV R12, UR12 ;  /* 0x0000000c000c7c02 */ /* 0x004fe40008000f00 */
[----:B------:R-:W-:Y:S02]  /*3ef0*/  F2FP.BF16.F32.PACK_AB R11, R39, R40 ;  /* 0x00000028270b723e */ /* 0x000fe400000010ff */
[C---:B------:R-:W-:Y:S02]  /*3f00*/  LEA R14, R12.reuse, R71, 0xd ;  /* 0x000000470c0e7211 */ /* 0x040fe400078e68ff */
[----:B------:R-:W-:-:S02]  /*3f10*/  LEA R13, R12, R72, 0xd ;  /* 0x000000480c0d7211 */ /* 0x000fc400078e68ff */
[----:B---3--:R-:W-:Y:S01]  /*3f20*/  F2FP.BF16.F32.PACK_AB R28, R60, R63 ;  /* 0x0000003f3c1c723e */ /* 0x008fe200000010ff */
[----:B------:R1:W-:Y:S01]  /*3f30*/  STS.128 [R14], R4 ;  /* 0x000000040e007388 */ /* 0x0003e20000000c00 */
[----:B------:R-:W-:Y:S02]  /*3f40*/  LEA R15, R12, R73, 0xd ;  /* 0x000000490c0f7211 */ /* 0x000fe400078e68ff */
[----:B------:R-:W-:Y:S01]  /*3f50*/  F2FP.BF16.F32.PACK_AB R10, R34, R35 ;  /* 0x00000023220a723e */ /* 0x000fe200000010ff */
[----:B------:R1:W-:Y:S01]  /*3f60*/  STS.128 [R13], R24 ;  /* 0x000000180d007388 */ /* 0x0003e20000000c00 */
[----:B------:R-:W-:Y:S02]  /*3f70*/  F2FP.BF16.F32.PACK_AB R9, R32, R33 ;  /* 0x000000212009723e */ /* 0x000fe400000010ff */
[----:B------:R-:W-:Y:S01]  /*3f80*/  F2FP.BF16.F32.PACK_AB R8, R41, R42 ;  /* 0x0000002a2908723e */ /* 0x000fe200000010ff */
[----:B------:R1:W-:Y:S01]  /*3f90*/  STS.128 [R15], R28 ;  /* 0x0000001c0f007388 */ /* 0x0003e20000000c00 */
[----:B------:R-:W-:-:S05]  /*3fa0*/  LEA R12, R12, R74, 0xd ;  /* 0x0000004a0c0c7211 */ /* 0x000fca00078e68ff */
[----:B------:R1:W-:Y:S01]  /*3fb0*/  STS.128 [R12], R8 ;  /* 0x000000080c007388 */ /* 0x0003e20000000c00 */
[----:B------:R2:W-:Y:S06]  /*3fc0*/  MEMBAR.ALL.CTA ;  /* 0x0000000000007992 */ /* 0x0005ec0000008000 */
[----:B--2---:R-:W2:Y:S02]  /*3fd0*/  FENCE.VIEW.ASYNC.S ;  /* 0x00000000000073c6 */ /* 0x004ea40000000000 */
[----:B--2---:R-:W-:Y:S06]  /*3fe0*/  BAR.SYNC.DEFER_BLOCKING 0x1, 0x80 ;  /* 0x0042000000007b1d */ /* 0x004fec0000010000 */
[----:B------:R-:W-:Y:S05]  /*3ff0*/  BRA.U UP0, `(.L_x_48) ;  /* 0x0000000100687547 */ /* 0x000fea000b800000 */
[----:B------:R-:W2:Y:S01]  /*4000*/  S2UR UR4, SR_CgaCtaId ;  /* 0x00000000000479c3 */ /* 0x000ea20000008800 */
[----:B------:R-:W-:Y:S01]  /*4010*/  USHF.L.U32 UR8, UR8, 0xc, URZ ;  /* 0x0000000c08087899 */ /* 0x000fe200080006ff */
[----:B------:R-:W-:Y:S01]  /*4020*/  UMOV UR14, 0x400 ;  /* 0x00000400000e7882 */ /* 0x000fe20000000000 */
[----:B------:R-:W-:Y:S02]  /*4030*/  USHF.L.U32 UR6, UR6, 0xc, URZ ;  /* 0x0000000c06067899 */ /* 0x000fe400080006ff */
[----:B------:R-:W-:Y:S02]  /*4040*/  USHF.L.U32 UR12, UR12, 0xc, URZ ;  /* 0x0000000c0c0c7899 */ /* 0x000fe400080006ff */
[----:B------:R-:W-:Y:S02]  /*4050*/  UIADD3 UR42, UP1, UPT, UR34, 0x140, URZ ;  /* 0x00000140222a7890 */ /* 0x000fe4000ff3e0ff */
[----:B------:R-:W-:Y:S02]  /*4060*/  UIADD3 UR8, UPT, UPT, UR8, UR8, URZ ;  /* 0x0000000808087290 */ /* 0x000fe4000fffe0ff */
[----:B------:R-:W-:-:S02]  /*4070*/  UIADD3 UR6, UPT, UPT, UR6, UR6, URZ ;  /* 0x0000000606067290 */ /* 0x000fc4000fffe0ff */
[----:B------:R-:W-:Y:S02]  /*4080*/  UIADD3 UR40, UP0, UPT, UR34, 0x1c0, URZ ;  /* 0x000001c022287890 */ /* 0x000fe4000ff1e0ff */
[----:B------:R-:W-:Y:S02]  /*4090*/  UIADD3.X UR43, UPT, UPT, URZ, UR35, URZ, UP1, !UPT ;  /* 0x00000023ff2b7290 */ /* 0x000fe40008ffe4ff */
[----:B------:R-:W-:Y:S02]  /*40a0*/  UIADD3 UR5, UPT, UPT, UR9, 0x20, URZ ;  /* 0x0000002009057890 */ /* 0x000fe4000fffe0ff */
[----:B------:R-:W-:Y:S01]  /*40b0*/  UIADD3.X UR41, UPT, UPT, URZ, UR35, URZ, UP0, !UPT ;  /* 0x00000023ff297290 */ /* 0x000fe200087fe4ff */
[----:B--2---:R-:W-:-:S04]  /*40c0*/  MOV R0, UR4 ;  /* 0x0000000400007c02 */ /* 0x004fc80008000f00 */
[----:B------:R-:W-:-:S13]  /*40d0*/  R2UR UR4, R0 ;  /* 0x00000000000472ca */ /* 0x000fda00000e0000 */
[----:B------:R-:W-:-:S03]  /*40e0*/  ULEA UR4, UR4, UR14, 0x18 ;  /* 0x0000000e04047291 */ /* 0x000fc6000f8ec0ff */
[----:B------:R-:W-:Y:S01]  /*40f0*/  UMOV UR14, UR10 ;  /* 0x0000000a000e7c82 */ /* 0x000fe20008000000 */
[----:B------:R-:W-:Y:S02]  /*4100*/  UIADD3 UR12, UPT, UPT, UR4, UR12, UR12 ;  /* 0x0000000c040c7290 */ /* 0x000fe4000fffe00c */
[----:B------:R-:W-:Y:S02]  /*4110*/  UIADD3 UR8, UPT, UPT, UR8, 0x400, UR4 ;  /* 0x0000040008087890 */ /* 0x000fe4000fffe004 */
[----:B------:R-:W-:Y:S02]  /*4120*/  UIADD3 UR4, UPT, UPT, UR6, 0x400, UR4 ;  /* 0x0000040006047890 */ /* 0x000fe4000fffe004 */
[----:B------:R-:W-:Y:S01]  /*4130*/  UIADD3 UR12, UPT, UPT, UR12, 0x8400, URZ ;  /* 0x000084000c0c7890 */ /* 0x000fe2000fffe0ff */
[----:B------:R-:W-:-:S04]  /*4140*/  UMOV UR6, UR10 ;  /* 0x0000000a00067c82 */ /* 0x000fc80008000000 */
[----:B------:R2:W-:Y:S02]  /*4150*/  UTMASTG.2D [UR8], [UR42], desc[URZ] ;  /* 0x0000ff082a0073b5 */ /* 0x0005e40008009000 */
[----:B------:R2:W-:Y:S02]  /*4160*/  UTMASTG.2D [UR4], [UR42], desc[URZ] ;  /* 0x0000ff042a0073b5 */ /* 0x0005e40008009000 */
[----:B------:R2:W-:Y:S01]  /*4170*/  UTMASTG.2D [UR12], [UR40], desc[URZ] ;  /* 0x0000ff0c280073b5 */ /* 0x0005e20008009000 */
[----:B------:R0:W-:Y:S01]  /*4180*/  UTMACMDFLUSH ;  /* 0x00000000000079b7 */ /* 0x0001e20000000000 */
[----:B--2---:R-:W-:-:S04]  /*4190*/  DEPBAR.LE SB0, 0x3 ;  /* 0x000080c00000791a */ /* 0x004fc80000000000 */
.L_x_48:
[----:B------:R-:W-:Y:S01]  /*41a0*/  BAR.SYNC.DEFER_BLOCKING 0x1, 0x80 ;  /* 0x0042000000007b1d */ /* 0x000fe20000010000 */
[----:B------:R-:W-:Y:S02]  /*41b0*/  UIADD3 UR5, UPT, UPT, UR37, -0x1, URZ ;  /* 0xffffffff25057890 */ /* 0x000fe4000fffe0ff */
[----:B------:R-:W-:Y:S02]  /*41c0*/  UIADD3 UR4, UPT, UPT, UR37, 0x2, URZ ;  /* 0x0000000225047890 */ /* 0x000fe4000fffe0ff */
[----:B------:R-:W-:Y:S02]  /*41d0*/  UISETP.GE.U32.AND UP0, UPT, UR5, 0x6, UPT ;  /* 0x000000060500788c */ /* 0x000fe4000bf06070 */
[----:B------:R-:W-:Y:S02]  /*41e0*/  UIADD3 UR39, UPT, UPT, UR39, 0x40, URZ ;  /* 0x0000004027277890 */ /* 0x000fe4000fffe0ff */
[----:B------:R-:W-:Y:S02]  /*41f0*/  UIADD3 UR38, UPT, UPT, UR38, 0x1, URZ ;  /* 0x0000000126267890 */ /* 0x000fe4000fffe0ff */
[----:B------:R-:W-:-:S02]  /*4200*/  UIADD3 UR36, UPT, UPT, UR36, 0x2, URZ ;  /* 0x0000000224247890 */ /* 0x000fc4000fffe0ff */
[----:B------:R-:W-:Y:S02]  /*4210*/  UIADD3 UR13, UPT, UPT, UR13, 0x20, URZ ;  /* 0x000000200d0d7890 */ /* 0x000fe4000fffe0ff */
[----:B------:R-:W-:Y:S01]  /*4220*/  UIADD3 UR9, UPT, UPT, UR9, 0x40, URZ ;  /* 0x0000004009097890 */ /* 0x000fe2000fffe0ff */
[----:B------:R-:W-:Y:S01]  /*4230*/  UMOV UR37, UR4 ;  /* 0x0000000400257c82 */ /* 0x000fe20008000000 */
[----:B------:R-:W-:Y:S10]  /*4240*/  BRA.U !UP0, `(.L_x_49) ;  /* 0xffffffe508f47547 */ /* 0x000ff4000b83ffff */
[----:B------:R-:W2:Y:S01]  /*4250*/  LDCU.64 UR4, c[0x0][0x5c0] ;  /* 0x0000b800ff0477ac */ /* 0x000ea20008000a00 */
[----:B------:R-:W-:Y:S01]  /*4260*/  ULEA.HI.SX32 UR7, UR32, UR7, 0x1d ;  /* 0x0000000720077291 */ /* 0x000fe2000f8feaff */
[----:B------:R-:W-:Y:S01]  /*4270*/  ELECT P0, URZ, PT ;  /* 0x0000000000ff782f */ /* 0x000fe20003800000 */
[----:B------:R-:W-:Y:S02]  /*4280*/  UIADD3 UR27, UPT, UPT, UR27, 0x60, URZ ;  /* 0x000000601b1b7890 */ /* 0x000fe4000fffe0ff */
[----:B------:R-:W-:Y:S02]  /*4290*/  UIADD3 UR29, UPT, UPT, UR29, 0x1, URZ ;  /* 0x000000011d1d7890 */ /* 0x000fe4000fffe0ff */
[----:B------:R-:W-:Y:S02]  /*42a0*/  UPRMT UR27, UR28, 0x654, UR27 ;  /* 0x000006541c1b7896 */ /* 0x000fe4000800001b */
[----:B------:R-:W-:Y:S02]  /*42b0*/  UISETP.NE.AND UP0, UPT, UR29, 0x2, UPT ;  /* 0x000000021d00788c */ /* 0x000fe4000bf05270 */
[----:B------:R-:W-:-:S02]  /*42c0*/  UIADD3 UR30, UPT, UPT, UR30, 0x1, URZ ;  /* 0x000000011e1e7890 */ /* 0x000fc4000fffe0ff */
[----:B--2---:R-:W-:Y:S02]  /*42d0*/  UIMAD.WIDE.U32 UR8, UR7, UR5, URZ ;  /* 0x00000005070872a5 */ /* 0x004fe4000f8e00ff */
[----:B-1----:R-:W-:Y:S01]  /*42e0*/  @P0 IMAD.MOV.U32 R4, RZ, RZ, 0x1 ;  /* 0x00000001ff040424 */ /* 0x002fe200078e00ff */
[----:B------:R-:W1:Y:S03]  /*42f0*/  LDCU UR5, c[0x0][0x5d0] ;  /* 0x0000ba00ff0577ac */ /* 0x000e660008000800 */
[----:B------:R2:W-:Y:S01]  /*4300*/  @P0 SYNCS.ARRIVE.TRANS64.RED.ART0 RZ, [UR27], R4 ;  /* 0x00000004ffff09a7 */ /* 0x0005e2000850041b */
[----:B------:R-:W-:Y:S02]  /*4310*/  UIADD3 UR6, UPT, UPT, UR7, -UR9, URZ ;  /* 0x8000000907067290 */ /* 0x000fe4000fffe0ff */
[----:B------:R-:W-:Y:S02]  /*4320*/  USEL UR29, UR29, URZ, UP0 ;  /* 0x000000ff1d1d7287 */ /* 0x000fe40008000000 */
[----:B------:R-:W-:-:S04]  /*4330*/  USHF.R.U32.HI UR6, URZ, UR20, UR6 ;  /* 0x00000014ff067299 */ /* 0x000fc80008011606 */
[----:B------:R-:W-:-:S04]  /*4340*/  UIADD3 UR6, UPT, UPT, UR9, UR6, URZ ;  /* 0x0000000609067290 */ /* 0x000fc8000fffe0ff */
[----:B------:R-:W-:-:S04]  /*4350*/  USHF.R.U32.HI UR8, URZ, UR19, UR6 ;  /* 0x00000013ff087299 */ /* 0x000fc80008011606 */
[----:B------:R-:W-:-:S04]  /*4360*/  UIADD3 UR8, UPT, UPT, -UR8, URZ, URZ ;  /* 0x000000ff08087290 */ /* 0x000fc8000fffe1ff */
[----:B------:R-:W-:-:S04]  /*4370*/  UIMAD UR8, UR4, UR8, UR7 ;  /* 0x00000008040872a4 */ /* 0x000fc8000f8e0207 */
[----:B-1----:R-:W-:Y:S01]  /*4380*/  UIMAD.WIDE.U32 UR12, UR8, UR5, URZ ;  /* 0x00000005080c72a5 */ /* 0x002fe2000f8e00ff */
[----:B------:R-:W1:Y:S06]  /*4390*/  LDCU.64 UR4, c[0x0][0x5d8] ;  /* 0x0000bb00ff0477ac */ /* 0x000e6c0008000a00 */
[----:B------:R-:W-:Y:S02]  /*43a0*/  UMOV UR9, UR13 ;  /* 0x0000000d00097c82 */ /* 0x000fe40008000000 */
[----:B------:R-:W-:-:S04]  /*43b0*/  UIADD3 UR6, UPT, UPT, UR8, -UR9, URZ ;  /* 0x8000000908067290 */ /* 0x000fc8000fffe0ff */
[----:B------:R-:W-:-:S04]  /*43c0*/  USHF.R.U32.HI UR6, URZ, UR18, UR6 ;  /* 0x00000012ff067299 */ /* 0x000fc80008011606 */
[----:B------:R-:W-:-:S04]  /*43d0*/  UIADD3 UR6, UPT, UPT, UR9, UR6, URZ ;  /* 0x0000000609067290 */ /* 0x000fc8000fffe0ff */
[----:B------:R-:W-:-:S04]  /*43e0*/  USHF.R.U32.HI UR6, URZ, UR17, UR6 ;  /* 0x00000011ff067299 */ /* 0x000fc80008011606 */
[----:B-1----:R-:W-:-:S07]  /*43f0*/  UIMAD.WIDE.U32 UR12, UR6, UR5, URZ ;  /* 0x00000005060c72a5 */ /* 0x002fce000f8e00ff */
[----:B------:R-:W-:Y:S02]  /*4400*/  UMOV UR9, UR13 ;  /* 0x0000000d00097c82 */ /* 0x000fe40008000000 */
[----:B------:R-:W-:-:S04]  /*4410*/  UIADD3 UR5, UPT, UPT, UR6, -UR9, URZ ;  /* 0x8000000906057290 */ /* 0x000fc8000fffe0ff */
[----:B------:R-:W-:-:S04]  /*4420*/  USHF.R.U32.HI UR5, URZ, UR16, UR5 ;  /* 0x00000010ff057299 */ /* 0x000fc80008011605 */
[----:B------:R-:W-:-:S04]  /*4430*/  UIADD3 UR9, UPT, UPT, UR9, UR5, URZ ;  /* 0x0000000509097290 */ /* 0x000fc8000fffe0ff */
[----:B------:R-:W-:-:S03]  /*4440*/  USHF.R.U32.HI UR9, URZ, UR15, UR9 ;  /* 0x0000000fff097299 */ /* 0x000fc60008011609 */
[----:B------:R-:W1:Y:S01]  /*4450*/  LDCU UR5, c[0x0][0x5cc] ;  /* 0x0000b980ff0577ac */ /* 0x000e620008000800 */
[----:B------:R-:W-:-:S04]  /*4460*/  UIADD3 UR9, UPT, UPT, -UR9, URZ, URZ ;  /* 0x000000ff09097290 */ /* 0x000fc8000fffe1ff */
[----:B------:R-:W-:Y:S02]  /*4470*/  UIMAD UR4, UR4, UR9, UR6 ;  /* 0x00000009040472a4 */ /* 0x000fe4000f8e0206 */
[----:B------:R-:W-:Y:S02]  /*4480*/  USEL UR9, URZ, 0x1, UP0 ;  /* 0x00000001ff097887 */ /* 0x000fe40008000000 */
[----:B------:R-:W-:Y:S02]  /*4490*/  UISETP.GE.AND UP0, UPT, UR7, 0x40, UPT ;  /* 0x000000400700788c */ /* 0x000fe4000bf06270 */
[----:B------:R-:W-:Y:S02]  /*44a0*/  UIADD3 UR6, UPT, UPT, -UR6, URZ, URZ ;  /* 0x000000ff06067290 */ /* 0x000fe4000fffe1ff */
[----:B------:R-:W-:Y:S02]  /*44b0*/  LOP3.LUT R2, R2, UR9, RZ, 0x3c, !PT ;  /* 0x0000000902027c12 */ /* 0x000fe4000f8e3cff */
[----:B-1----:R-:W-:-:S03]  /*44c0*/  UIMAD UR5, UR5, UR6, UR8 ;  /* 0x00000006050572a4 */ /* 0x002fc6000f8e0208 */
[----:B--2---:R-:W-:Y:S09]  /*44d0*/  BRA.U !UP0, `(.L_x_50) ;  /* 0xffffffe108e87547 */ /* 0x004ff2000b83ffff */
.L_x_46:
[----:B------:R-:W-:-:S09]  /*44e0*/  UISETP.NE.AND UP0, UPT, UR23, URZ, UPT ;  /* 0x000000ff1700728c */ /* 0x000fd2000bf05270 */
[----:B------:R-:W-:Y:S05]  /*44f0*/  BRA.U UP0, `(.L_x_51) ;  /* 0x0000000100207547 */ /* 0x000fea000b800000 */
[----:B------:R-:W1:Y:S01]  /*4500*/  S2UR UR4, SR_CgaCtaId ;  /* 0x00000000000479c3 */ /* 0x000e620000008800 */
[----:B------:R-:W-:Y:S01]  /*4510*/  ELECT P0, URZ, PT ;  /* 0x0000000000ff782f */ /* 0x000fe20003800000 */
[----:B------:R-:W-:-:S06]  /*4520*/  IMAD.MOV.U32 R2, RZ, RZ, 0x1 ;  /* 0x00000001ff027424 */ /* 0x000fcc00078e00ff */
[----:B------:R-:W-:Y:S06]  /*4530*/  UVIRTCOUNT.DEALLOC.SMPOOL 0x80 ;  /* 0x000000800000784c */ /* 0x000fec0000000000 */
[----:B------:R-:W-:Y:S01]  /*4540*/  @P0 MOV R3, 0x40 ;  /* 0x0000004000030802 */ /* 0x000fe20000000f00 */
[----:B-1----:R-:W-:-:S05]  /*4550*/  @P0 IMAD.U32 R0, RZ, RZ, UR4 ;  /* 0x00000004ff000e24 */ /* 0x002fca000f8e00ff */
[----:B------:R-:W-:-:S05]  /*4560*/  @P0 LEA R3, R0, R3, 0x18 ;  /* 0x0000000300030211 */ /* 0x000fca00078ec0ff */
[----:B------:R1:W-:Y:S02]  /*4570*/  @P0 STS.U8 [R3], R2 ;  /* 0x0000000203000388 */ /* 0x0003e40000000000 */
.L_x_51:
[----:B------:R-:W-:Y:S06]  /*4580*/  BAR.SYNC.DEFER_BLOCKING 0x1, 0x80 ;  /* 0x0042000000007b1d */ /* 0x000fec0000010000 */
[----:B------:R-:W-:Y:S05]  /*4590*/  BRA.U UP0, `(.L_x_52) ;  /* 0x0000000100c47547 */ /* 0x000fea000b800000 */
[----:B-1----:R-:W1:Y:S01]  /*45a0*/  S2R R3, SR_CgaCtaId ;  /* 0x0000000000037919 */ /* 0x002e620000008800 */
[----:B------:R-:W-:Y:S02]  /*45b0*/  MOV R2, 0x400 ;  /* 0x0000040000027802 */ /* 0x000fe40000000f00 */
[----:B------:R-:W-:Y:S01]  /*45c0*/  LOP3.LUT R4, R0, 0x1, RZ, 0x3c, !PT ;  /* 0x0000000100047812 */ /* 0x000fe200078e3cff */
[----:B------:R-:W-:Y:S01]  /*45d0*/  IMAD.MOV.U32 R0, RZ, RZ, 0x1 ;  /* 0x00000001ff007424 */ /* 0x000fe200078e00ff */
[----:B-1----:R-:W-:-:S05]  /*45e0*/  LEA R2, R3, R2, 0x18 ;  /* 0x0000000203027211 */ /* 0x002fca00078ec0ff */
[----:B------:R-:W-:-:S05]  /*45f0*/  VIADD R5, R2, 0x70 ;  /* 0x0000007002057836 */ /* 0x000fca0000000000 */
[----:B------:R-:W-:-:S04]  /*4600*/  PRMT R5, R4, 0x654, R5 ;  /* 0x0000065404057816 */ /* 0x000fc80000000005 */
[----:B------:R1:W-:Y:S01]  /*4610*/  SYNCS.ARRIVE.TRANS64.RED.ART0 RZ, [R5+URZ], R0 ;  /* 0x0000000005ff79a7 */ /* 0x0003e200085004ff */
[----:B------:R-:W2:Y:S02]  /*4620*/  SYNCS.PHASECHK.TRANS64.TRYWAIT P0, [R2+URZ+0x70], RZ ;  /* 0x000070ff020075a7 */ /* 0x000ea400080011ff */
[----:B-12---:R-:W-:Y:S05]  /*4630*/  @!P0 BRA `(.L_x_53) ;  /* 0x0000000400848947 */ /* 0x006fea0003800000 */
.L_x_67:
[----:B------:R-:W-:Y:S01]  /*4640*/  NOP ;  /* 0x0000000000007918 */ /* 0x000fe20000000000 */
[----:B------:R-:W-:Y:S01]  /*4650*/  MOV R0, 0x50 ;  /* 0x0000005000007802 */ /* 0x000fe20000000f00 */
[----:B------:R-:W-:Y:S01]  /*4660*/  ULOP3.LUT UR8, UR11, 0xffff, URZ, 0xc0, !UPT ;  /* 0x0000ffff0b087892 */ /* 0x000fe2000f8ec0ff */
[----:B------:R-:W-:Y:S02]  /*4670*/  UMOV UR5, 0x1 ;  /* 0x0000000100057882 */ /* 0x000fe40000000000 */
[----:B------:R-:W-:Y:S01]  /*4680*/  LEA R3, R3, R0, 0x18 ;  /* 0x0000000003037211 */ /* 0x000fe200078ec0ff */
[----:B------:R-:W-:Y:S01]  /*4690*/  USHF.R.U32.HI UR8, URZ, 0x5, UR8 ;  /* 0x00000005ff087899 */ /* 0x000fe20008011608 */
[----:B------:R-:W-:-:S03]  /*46a0*/  UMOV UR4, 0xffff ;  /* 0x0000ffff00047882 */ /* 0x000fc60000000000 */
[----:B------:R-:W2:Y:S01]  /*46b0*/  LDS R0, [R3] ;  /* 0x0000000003007984 */ /* 0x000ea20000000800 */
[----:B------:R-:W-:Y:S02]  /*46c0*/  UIADD3 UR7, UPT, UPT, UR8, 0x10, URZ ;  /* 0x0000001008077890 */ /* 0x000fe4000fffe0ff */
[----:B------:R-:W-:Y:S02]  /*46d0*/  USHF.L.U32 UR4, UR4, UR8, URZ ;  /* 0x0000000804047299 */ /* 0x000fe400080006ff */
[----:B------:R-:W-:-:S04]  /*46e0*/  USHF.L.U32 UR7, UR5, UR7, URZ ;  /* 0x0000000705077299 */ /* 0x000fc800080006ff */
[----:B------:R-:W-:-:S04]  /*46f0*/  ULOP3.LUT UR7, UR7, UR4, URZ, 0xfc, !UPT ;  /* 0x0000000407077292 */ /* 0x000fc8000f8efcff */
[----:B------:R-:W-:Y:S01]  /*4700*/  ULOP3.LUT UR5, UR7, 0xffff, URZ, 0xc0, !UPT ;  /* 0x0000ffff07057892 */ /* 0x000fe2000f8ec0ff */
[----:B--2---:R-:W-:-:S13]  /*4710*/  R2UR UR6, R0 ;  /* 0x00000000000672ca */ /* 0x004fda00000e0000 */
[----:B------:R-:W-:-:S04]  /*4720*/  ULOP3.LUT UR4, UR7, 0xffff, UR6, 0x80, !UPT ;  /* 0x0000ffff07047892 */ /* 0x000fc8000f8e8006 */
[----:B------:R-:W-:-:S09]  /*4730*/  UISETP.NE.AND UP0, UPT, UR4, UR5, UPT ;  /* 0x000000050400728c */ /* 0x000fd2000bf05270 */
[----:B------:R-:W-:Y:S05]  /*4740*/  BRA.U UP0, `(.L_x_54) ;  /* 0x00000001004c7547 */ /* 0x000fea000b800000 */
[----:B------:R-:W-:Y:S02]  /*4750*/  USHF.R.U32.HI UR4, URZ, 0x10, UR7 ;  /* 0x00000010ff047899 */ /* 0x000fe40008011607 */
[----:B------:R-:W-:-:S04]  /*4760*/  USHF.R.U32.HI UR5, URZ, 0x10, UR6 ;  /* 0x00000010ff057899 */ /* 0x000fc80008011606 */
[----:B------:R-:W-:-:S04]  /*4770*/  ULOP3.LUT UR5, UR5, UR4, URZ, 0xc0, !UPT ;  /* 0x0000000405057292 */ /* 0x000fc8000f8ec0ff */
[----:B------:R-:W-:-:S09]  /*4780*/  UISETP.NE.AND UP0, UPT, UR5, UR4, UPT ;  /* 0x000000040500728c */ /* 0x000fd2000bf05270 */
[----:B------:R-:W-:Y:S05]  /*4790*/  BRA.U UP0, `(.L_x_55) ;  /* 0x00000001002c7547 */ /* 0x000fea000b800000 */
[----:B-1----:R-:W1:Y:S01]  /*47a0*/  S2R R2, SR_LANEID ;  /* 0x0000000000027919 */ /* 0x002e620000000000 */
[----:B------:R-:W-:Y:S01]  /*47b0*/  ULOP3.LUT UR7, URZ, UR7, URZ, 0x33, !UPT ;  /* 0x00000007ff077292 */ /* 0x000fe2000f8e33ff */
[----:B------:R-:W-:Y:S02]  /*47c0*/  VOTEU.ANY UR5, UPT, PT ;  /* 0x0000000000057886 */ /* 0x000fe400038e0100 */
[----:B------:R-:W-:-:S03]  /*47d0*/  UFLO.U32 UR5, UR5 ;  /* 0x00000005000572bd */ /* 0x000fc600080e0000 */
[----:B------:R-:W-:-:S04]  /*47e0*/  IMAD.U32 R0, RZ, RZ, UR7 ;  /* 0x00000007ff007e24 */ /* 0x000fc8000f8e00ff */
[----:B------:R-:W2:Y:S02]  /*47f0*/  REDUX UR4, R0 ;  /* 0x00000000000473c4 */ /* 0x000ea40000000000 */
[----:B------:R3:W-:Y:S01]  /*4800*/  UTCATOMSWS.AND URZ, UR7 ;  /* 0x0000000700ff79e3 */ /* 0x0007e20008000000 */
[----:B-1----:R-:W-:Y:S02]  /*4810*/  ISETP.EQ.U32.AND P0, PT, R2, UR5, PT ;  /* 0x0000000502007c0c */ /* 0x002fe4000bf02070 */
[----:B--2---:R-:W-:-:S11]  /*4820*/  MOV R2, UR4 ;  /* 0x0000000400027c02 */ /* 0x004fd60008000f00 */
[----:B------:R3:W-:Y:S01]  /*4830*/  @P0 ATOMS.AND RZ, [R3], R2 ;  /* 0x0000000203ff038c */ /* 0x0007e20002800000 */
[----:B------:R-:W-:Y:S05]  /*4840*/  BRA `(.L_x_56) ;  /* 0x0000000000147947 */ /* 0x000fea0003800000 */
.L_x_55:
[----:B-1----:R-:W-:Y:S02]  /*4850*/  MOV R2, 0x4870 ;  /* 0x0000487000027802 */ /* 0x002fe40000000f00 */
[----:B------:R-:W-:Y:S05]  /*4860*/  CALL.REL.NOINC `($__internal_0_$__cuda_sm10x_tcgen05_guardrail_trap_col_being_dealloced_not_returned_by_alloc) ;  /* 0x00000004000c7944 */ /* 0x000fea0003c00000 */
[----:B------:R-:W-:Y:S05]  /*4870*/  BRA `(.L_x_56) ;  /* 0x0000000000087947 */ /* 0x000fea0003800000 */
.L_x_54:
[----:B-1----:R-:W-:Y:S02]  /*4880*/  MOV R2, 0x48a0 ;  /* 0x000048a000027802 */ /* 0x002fe40000000f00 */
[----:B------:R-:W-:Y:S05]  /*4890*/  CALL.REL.NOINC `($__internal_2_$__cuda_sm10x_tcgen05_guardrail_trap_unallocated_columns_being_dealloced) ;  /* 0x0000000400187944 */ /* 0x000fea0003c00000 */
.L_x_56:
[----:B------:R-:W-:Y:S01]  /*48a0*/  NOP ;  /* 0x0000000000007918 */ /* 0x000fe20000000000 */
.L_x_52:
[----:B------:R-:W-:-:S04]  /*48b0*/  DEPBAR.LE SB0, 0x0 ;  /* 0x000080000000791a */ /* 0x000fc80000000000 */
[----:B---3--:R-:W-:Y:S05]  /*48c0*/  EXIT ;  /* 0x000000000000794d */ /* 0x008fea0003800000 */
.L_x_19:
[----:B------:R-:W-:Y:S02]  /*48d0*/  MOV R2, UR4 ;  /* 0x0000000400027c02 */ /* 0x000fe40008000f00 */
[----:B------:R-:W-:Y:S02]  /*48e0*/  MOV R3, UR4 ;  /* 0x0000000400037c02 */ /* 0x000fe40008000f00 */
[----:B------:R-:W-:-:S07]  /*48f0*/  MOV R0, UR9 ;  /* 0x0000000900007c02 */ /* 0x000fce0008000f00 */
.L_x_57:
[----:B-1----:R1:W2:Y:S02]  /*4900*/  SYNCS.PHASECHK.TRANS64.TRYWAIT P0, [R0+URZ+0x28], R3 ;  /* 0x00002803000075a7 */ /* 0x0022a400080011ff */
[----:B--2---:R-:W-:Y:S05]  /*4910*/  @!P0 NANOSLEEP.SYNCS 0x989680 ;  /* 0x009896800000895d */ /* 0x004fea0003900000 */
[----:B------:R-:W2:Y:S02]  /*4920*/  @!P0 SYNCS.PHASECHK.TRANS64 P0, [R0+URZ+0x28], R3 ;  /* 0x00002803000085a7 */ /* 0x000ea400080010ff */
[----:B--2---:R-:W-:Y:S05]  /*4930*/  @!P0 BRA `(.L_x_57) ;  /* 0xfffffffc00f08947 */ /* 0x004fea000383ffff */
[----:B------:R-:W-:Y:S05]  /*4940*/  BRA `(.L_x_18) ;  /* 0xffffffc400387947 */ /* 0x000fea000383ffff */
.L_x_23:
[----:B------:R-:W-:Y:S02]  /*4950*/  MOV R2, UR6 ;  /* 0x0000000600027c02 */ /* 0x000fe40008000f00 */
[----:B------:R-:W-:Y:S02]  /*4960*/  MOV R3, UR6 ;  /* 0x0000000600037c02 */ /* 0x000fe40008000f00 */
[----:B------:R-:W-:-:S07]  /*4970*/  MOV R0, UR5 ;  /* 0x0000000500007c02 */ /* 0x000fce0008000f00 */
.L_x_58:
[----:B-1----:R1:W5:Y:S02]  /*4980*/  SYNCS.PHASECHK.TRANS64.TRYWAIT P0, [R0+URZ+0x28], R3 ;  /* 0x00002803000075a7 */ /* 0x00236400080011ff */
[----:B-----5:R-:W-:Y:S05]  /*4990*/  @!P0 NANOSLEEP.SYNCS 0x989680 ;  /* 0x009896800000895d */ /* 0x020fea0003900000 */
[----:B------:R-:W5:Y:S02]  /*49a0*/  @!P0 SYNCS.PHASECHK.TRANS64 P0, [R0+URZ+0x28], R3 ;  /* 0x00002803000085a7 */ /* 0x000f6400080010ff */
[----:B-----5:R-:W-:Y:S05]  /*49b0*/  @!P0 BRA `(.L_x_58) ;  /* 0xfffffffc00f08947 */ /* 0x020fea000383ffff */
[----:B------:R-:W-:Y:S05]  /*49c0*/  BRA `(.L_x_59) ;  /* 0xffffffc800647947 */ /* 0x000fea000383ffff */
.L_x_27:
[----:B------:R-:W-:Y:S02]  /*49d0*/  MOV R0, UR7 ;  /* 0x0000000700007c02 */ /* 0x000fe40008000f00 */
[----:B------:R-:W-:-:S07]  /*49e0*/  MOV R3, R2 ;  /* 0x0000000200037202 */ /* 0x000fce0000000f00 */
.L_x_60:
[----:B-1----:R1:W4:Y:S02]  /*49f0*/  SYNCS.PHASECHK.TRANS64.TRYWAIT P0, [R0+URZ+0x60], R3 ;  /* 0x00006003000075a7 */ /* 0x00232400080011ff */
[----:B----4-:R-:W-:Y:S05]  /*4a00*/  @!P0 NANOSLEEP.SYNCS 0x989680 ;  /* 0x009896800000895d */ /* 0x010fea0003900000 */
[----:B------:R-:W4:Y:S02]  /*4a10*/  @!P0 SYNCS.PHASECHK.TRANS64 P0, [R0+URZ+0x60], R3 ;  /* 0x00006003000085a7 */ /* 0x000f2400080010ff */
[----:B----4-:R-:W-:Y:S05]  /*4a20*/  @!P0 BRA `(.L_x_60) ;  /* 0xfffffffc00f08947 */ /* 0x010fea000383ffff */
[----:B------:R-:W-:Y:S05]  /*4a30*/  BRA `(.L_x_26) ;  /* 0xffffffcc00687947 */ /* 0x000fea000383ffff */
.L_x_30:
[----:B------:R-:W-:Y:S02]  /*4a40*/  MOV R2, UR11 ;  /* 0x0000000b00027c02 */ /* 0x000fe40008000f00 */
[----:B------:R-:W-:Y:S02]  /*4a50*/  MOV R3, UR11 ;  /* 0x0000000b00037c02 */ /* 0x000fe40008000f00 */
[----:B------:R-:W-:Y:S07]  /*4a60*/  MOV R0, UR5 ;  /* 0x0000000500007c02 */ /* 0x000fee0008000f00 */
.L_x_61:
[----:B-1----:R1:W4:Y:S02]  /*4a70*/  SYNCS.PHASECHK.TRANS64.TRYWAIT P0, [R0+URZ], R3 ;  /* 0x00000003000075a7 */ /* 0x00232400080011ff */
[----:B----4-:R-:W-:Y:S05]  /*4a80*/  @!P0 NANOSLEEP.SYNCS 0x989680 ;  /* 0x009896800000895d */ /* 0x010fea0003900000 */
[----:B------:R-:W4:Y:S02]  /*4a90*/  @!P0 SYNCS.PHASECHK.TRANS64 P0, [R0+URZ], R3 ;  /* 0x00000003000085a7 */ /* 0x000f2400080010ff */
[----:B----4-:R-:W-:Y:S05]  /*4aa0*/  @!P0 BRA `(.L_x_61) ;  /* 0xfffffffc00f08947 */ /* 0x010fea000383ffff */
[----:B------:R-:W-:Y:S05]  /*4ab0*/  BRA `(.L_x_29) ;  /* 0xffffffcc00ac7947 */ /* 0x000fea000383ffff */
.L_x_34:
[----:B------:R-:W-:-:S07]  /*4ac0*/  MOV R3, R2 ;  /* 0x0000000200037202 */ /* 0x000fce0000000f00 */
.L_x_62:
[----:B-1----:R1:W5:Y:S02]  /*4ad0*/  SYNCS.PHASECHK.TRANS64.TRYWAIT P0, [R0+URZ+0x60], R3 ;  /* 0x00006003000075a7 */ /* 0x00236400080011ff */
[----:B-----5:R-:W-:Y:S05]  /*4ae0*/  @!P0 NANOSLEEP.SYNCS 0x989680 ;  /* 0x009896800000895d */ /* 0x020fea0003900000 */
[----:B------:R-:W5:Y:S02]  /*4af0*/  @!P0 SYNCS.PHASECHK.TRANS64 P0, [R0+URZ+0x60], R3 ;  /* 0x00006003000085a7 */ /* 0x000f6400080010ff */
[----:B-----5:R-:W-:Y:S05]  /*4b00*/  @!P0 BRA `(.L_x_62) ;  /* 0xfffffffc00f08947 */ /* 0x020fea000383ffff */
[----:B------:R-:W-:Y:S05]  /*4b10*/  BRA `(.L_x_24) ;  /* 0xffffffd000687947 */ /* 0x000fea000383ffff */
.L_x_42:
[----:B------:R-:W-:-:S07]  /*4b20*/  MOV R7, R6 ;  /* 0x0000000600077202 */ /* 0x000fce0000000f00 */
.L_x_63:
[----:B-1----:R1:W2:Y:S02]  /*4b30*/  SYNCS.PHASECHK.TRANS64.TRYWAIT P0, [R3+URZ], R7 ;  /* 0x00000007030075a7 */ /* 0x0022a400080011ff */
[----:B--2---:R-:W-:Y:S05]  /*4b40*/  @!P0 NANOSLEEP.SYNCS 0x989680 ;  /* 0x009896800000895d */ /* 0x004fea0003900000 */
[----:B------:R-:W2:Y:S02]  /*4b50*/  @!P0 SYNCS.PHASECHK.TRANS64 P0, [R3+URZ], R7 ;  /* 0x00000007030085a7 */ /* 0x000ea400080010ff */
[----:B--2---:R-:W-:Y:S05]  /*4b60*/  @!P0 BRA `(.L_x_63) ;  /* 0xfffffffc00f08947 */ /* 0x004fea000383ffff */
[----:B------:R-:W-:Y:S05]  /*4b70*/  BRA `(.L_x_41) ;  /* 0xffffffd400187947 */ /* 0x000fea000383ffff */
.L_x_45:
[----:B------:R-:W-:-:S07]  /*4b80*/  MOV R3, R2 ;  /* 0x0000000200037202 */ /* 0x000fce0000000f00 */
.L_x_64:
[----:B-1----:R1:W2:Y:S02]  /*4b90*/  SYNCS.PHASECHK.TRANS64.TRYWAIT P0, [R7+URZ], R3 ;  /* 0x00000003070075a7 */ /* 0x0022a400080011ff */
[----:B--2---:R-:W-:Y:S05]  /*4ba0*/  @!P0 NANOSLEEP.SYNCS 0x989680 ;  /* 0x009896800000895d */ /* 0x004fea0003900000 */
[----:B------:R-:W2:Y:S02]  /*4bb0*/  @!P0 SYNCS.PHASECHK.TRANS64 P0, [R7+URZ], R3 ;  /* 0x00000003070085a7 */ /* 0x000ea400080010ff */
[----:B--2---:R-:W-:Y:S05]  /*4bc0*/  @!P0 BRA `(.L_x_64) ;  /* 0xfffffffc00f08947 */ /* 0x004fea000383ffff */
[----:B------:R-:W-:Y:S05]  /*4bd0*/  BRA `(.L_x_44) ;  /* 0xffffffd400807947 */ /* 0x000fea000383ffff */
.L_x_47:
[----:B------:R-:W-:Y:S02]  /*4be0*/  MOV R4, UR27 ;  /* 0x0000001b00047c02 */ /* 0x000fe40008000f00 */
[----:B------:R-:W-:-:S07]  /*4bf0*/  MOV R7, R6 ;  /* 0x0000000600077202 */ /* 0x000fce0000000f00 */
.L_x_65:
[----:B-1----:R1:W2:Y:S02]  /*4c00*/  SYNCS.PHASECHK.TRANS64.TRYWAIT P0, [R4+URZ+0x50], R7 ;  /* 0x00005007040075a7 */ /* 0x0022a400080011ff */
[----:B--2---:R-:W-:Y:S05]  /*4c10*/  @!P0 NANOSLEEP.SYNCS 0x989680 ;  /* 0x009896800000895d */ /* 0x004fea0003900000 */
[----:B------:R-:W2:Y:S02]  /*4c20*/  @!P0 SYNCS.PHASECHK.TRANS64 P0, [R4+URZ+0x50], R7 ;  /* 0x00005007040085a7 */ /* 0x000ea400080010ff */
[----:B--2---:R-:W-:Y:S05]  /*4c30*/  @!P0 BRA `(.L_x_65) ;  /* 0xfffffffc00f08947 */ /* 0x004fea000383ffff */
[----:B------:R-:W-:Y:S05]  /*4c40*/  BRA `(.L_x_66) ;  /* 0xffffffdc006c7947 */ /* 0x000fea000383ffff */
.L_x_53:
[----:B-1----:R1:W2:Y:S02]  /*4c50*/  SYNCS.PHASECHK.TRANS64.TRYWAIT P0, [R2+URZ+0x70], RZ ;  /* 0x000070ff020075a7 */ /* 0x0022a400080011ff */
[----:B--2---:R-:W-:Y:S05]  /*4c60*/  @!P0 NANOSLEEP.SYNCS 0x989680 ;  /* 0x009896800000895d */ /* 0x004fea0003900000 */
[----:B------:R-:W2:Y:S02]  /*4c70*/  @!P0 SYNCS.PHASECHK.TRANS64 P0, [R2+URZ+0x70], RZ ;  /* 0x000070ff020085a7 */ /* 0x000ea400080010ff */
[----:B--2---:R-:W-:Y:S05]  /*4c80*/  @!P0 BRA `(.L_x_53) ;  /* 0xfffffffc00f08947 */ /* 0x004fea000383ffff */
[----:B------:R-:W-:Y:S05]  /*4c90*/  BRA `(.L_x_67) ;  /* 0xfffffff800687947 */ /* 0x000fea000383ffff */
        .weak           $__internal_0_$__cuda_sm10x_tcgen05_guardrail_trap_col_being_dealloced_not_returned_by_alloc
        .type           $__internal_0_$__cuda_sm10x_tcgen05_guardrail_trap_col_being_dealloced_not_returned_by_alloc,@function
        .size           $__internal_0_$__cuda_sm10x_tcgen05_guardrail_trap_col_being_dealloced_not_returned_by_alloc,($__internal_1_$__cuda_sm10x_tcgen05_guardrail_trap_phase_invalid_during_alloc - $__internal_0_$__cuda_sm10x_tcgen05_guardrail_trap_col_being_dealloced_not_returned_by_alloc)
$__internal_0_$__cuda_sm10x_tcgen05_guardrail_trap_col_being_dealloced_not_returned_by_alloc:
[----:B------:R-:W-:Y:S05]  /*4ca0*/  BPT.TRAP 0x1 ;  /* 0x000000040000795c */ /* 0x000fea0000300000 */
[----:B------:R-:W-:-:S04]  /*4cb0*/  HFMA2 R3, -RZ, RZ, 0, 0 ;  /* 0x00000000ff037431 */ /* 0x000fc800000001ff */
[----:B------:R-:W-:Y:S05]  /*4cc0*/  RET.REL.NODEC R2 `(kernel_cutlass_kernel_cudnngemm_swigludense_gemm_persistent_swigluPersistentDenseGemmKernel_object_at__TiledMMA_ThrLayoutVMNK21111000_PermutationMNK____MMAAtom_ThrID21_ShapeMNK25625632_TV_0) ;  /* 0xffffffb002cc7950 */ /* 0x000fea0003c3ffff */
        .weak           $__internal_1_$__cuda_sm10x_tcgen05_guardrail_trap_phase_invalid_during_alloc
        .type           $__internal_1_$__cuda_sm10x_tcgen05_guardrail_trap_phase_invalid_during_alloc,@function
        .size           $__internal_1_$__cuda_sm10x_tcgen05_guardrail_trap_phase_invalid_during_alloc,($__internal_2_$__cuda_sm10x_tcgen05_guardrail_trap_unallocated_columns_being_dealloced - $__internal_1_$__cuda_sm10x_tcgen05_guardrail_trap_phase_invalid_during_alloc)
$__internal_1_$__cuda_sm10x_tcgen05_guardrail_trap_phase_invalid_during_alloc:
[----:B------:R-:W-:Y:S05]  /*4cd0*/  BPT.TRAP 0x1 ;  /* 0x000000040000795c */ /* 0x000fea0000300000 */
[----:B------:R-:W-:-:S04]  /*4ce0*/  MOV R3, 0x0 ;  /* 0x0000000000037802 */ /* 0x000fc80000000f00 */
[----:B------:R-:W-:Y:S05]  /*4cf0*/  RET.REL.NODEC R2 `(kernel_cutlass_kernel_cudnngemm_swigludense_gemm_persistent_swigluPersistentDenseGemmKernel_object_at__TiledMMA_ThrLayoutVMNK21111000_PermutationMNK____MMAAtom_ThrID21_ShapeMNK25625632_TV_0) ;  /* 0xffffffb002c07950 */ /* 0x000fea0003c3ffff */
        .weak           $__internal_2_$__cuda_sm10x_tcgen05_guardrail_trap_unallocated_columns_being_dealloced
        .type           $__internal_2_$__cuda_sm10x_tcgen05_guardrail_trap_unallocated_columns_being_dealloced,@function
        .size           $__internal_2_$__cuda_sm10x_tcgen05_guardrail_trap_unallocated_columns_being_dealloced,(.L_x_71 - $__internal_2_$__cuda_sm10x_tcgen05_guardrail_trap_unallocated_columns_being_dealloced)
$__internal_2_$__cuda_sm10x_tcgen05_guardrail_trap_unallocated_columns_being_dealloced:
[----:B------:R-:W-:Y:S05]  /*4d00*/  BPT.TRAP 0x1 ;  /* 0x000000040000795c */ /* 0x000fea0000300000 */
[----:B------:R-:W-:-:S04]  /*4d10*/  HFMA2 R3, -RZ, RZ, 0, 0 ;  /* 0x00000000ff037431 */ /* 0x000fc800000001ff */
[----:B------:R-:W-:Y:S05]  /*4d20*/  RET.REL.NODEC R2 `(kernel_cutlass_kernel_cudnngemm_swigludense_gemm_persistent_swigluPersistentDenseGemmKernel_object_at__TiledMMA_ThrLayoutVMNK21111000_PermutationMNK____MMAAtom_ThrID21_ShapeMNK25625632_TV_0) ;  /* 0xffffffb002b47950 */ /* 0x000fea0003c3ffff */
.L_x_68:
[----:B------:R-:W-:-:S00]  /*4d30*/  BRA `(.L_x_68) ;  /* 0xfffffffc00fc7947 */ /* 0x000fc0000383ffff */
[----:B------:R-:W-:-:S00]  /*4d40*/  NOP ;  /* 0x0000000000007918 */ /* 0x000fc00000000000 */
        /* <DEDUP_REMOVED lines=11> */
.L_x_71:


//--------------------- .nv.shared.kernel_cutlass_kernel_cudnngemm_swigludense_gemm_persistent_swigluPersistentDenseGemmKernel_object_at__TiledMMA_ThrLayoutVMNK21111000_PermutationMNK____MMAAtom_ThrID21_ShapeMNK25625632_TV_0 --------------------------
	.section	.nv.shared.kernel_cutlass_kernel_cudnngemm_swigludense_gemm_persistent_swigluPersistentDenseGemmKernel_object_at__TiledMMA_ThrLayoutVMNK21111000_PermutationMNK____MMAAtom_ThrID21_ShapeMNK25625632_TV_0,"aw",@nobits
	.sectionflags	@""
	.align	1024
	.zero		1024


//--------------------- .nv.shared.reserved.0     --------------------------
	.section	.nv.shared.reserved.0,"aw",@nobits
	.align	8
	.weak		__nv_reservedSMEM_offset_0_alias
	.size		__nv_reservedSMEM_offset_0_alias, 0, 64
	.other		__nv_reservedSMEM_offset_0_alias,@"STO_CUDA_RESERVED_SHARED STV_DEFAULT"
__nv_reservedSMEM_offset_0_alias:
	.zero		0
.nv.shared.reserved.0:
	.zero		64
	.weak		__nv_reservedSMEM_allocation_phase
	.type		__nv_reservedSMEM_allocation_phase,@object
	.size		__nv_reservedSMEM_allocation_phase,(.L_0 - __nv_reservedSMEM_allocation_phase)
__nv_reservedSMEM_allocation_phase:
	.zero		1
.L_0:
	.zero		7
	.weak		__nv_reservedSMEM_devtool_atexit_pc
	.type		__nv_reservedSMEM_devtool_atexit_pc,@object
	.size		__nv_reservedSMEM_devtool_atexit_pc,(__nv_reservedSMEM_allocation_mask - __nv_reservedSMEM_devtool_atexit_pc)
__nv_reservedSMEM_devtool_atexit_pc:
	.zero		8
	.weak		__nv_reservedSMEM_allocation_mask
	.type		__nv_reservedSMEM_allocation_mask,@object
	.size		__nv_reservedSMEM_allocation_mask,(.L_2 - __nv_reservedSMEM_allocation_mask)
__nv_reservedSMEM_allocation_mask:
	.zero		4
.L_2:
	.zero		4
	.weak		__nv_reservedSMEM_tmem_allocation_pipeline_mbarrier
	.type		__nv_reservedSMEM_tmem_allocation_pipeline_mbarrier,@object
	.size		__nv_reservedSMEM_tmem_allocation_pipeline_mbarrier,(__nv_reservedSMEM_tmem_allocation_pipeline_mbarrier_parity - __nv_reservedSMEM_tmem_allocation_pipeline_mbarrier)
__nv_reservedSMEM_tmem_allocation_pipeline_mbarrier:
	.zero		8
	.weak		__nv_reservedSMEM_tmem_allocation_pipeline_mbarrier_parity
	.type		__nv_reservedSMEM_tmem_allocation_pipeline_mbarrier_parity,@object
	.size		__nv_reservedSMEM_tmem_allocation_pipeline_mbarrier_parity,(.L_4 - __nv_reservedSMEM_tmem_allocation_pipeline_mbarrier_parity)
__nv_reservedSMEM_tmem_allocation_pipeline_mbarrier_parity:
	.zero		4
.L_4:


//--------------------- .nv.constant0.kernel_cutlass_kernel_cudnngemm_swigludense_gemm_persistent_swigluPersistentDenseGemmKernel_object_at__TiledMMA_ThrLayoutVMNK21111000_PermutationMNK____MMAAtom_ThrID21_ShapeMNK25625632_TV_0 --------------------------
	.section	.nv.constant0.kernel_cutlass_kernel_cudnngemm_swigludense_gemm_persistent_swigluPersistentDenseGemmKernel_object_at__TiledMMA_ThrLayoutVMNK21111000_PermutationMNK____MMAAtom_ThrID21_ShapeMNK25625632_TV_0,"a",@progbits
	.sectionflags	@""
	.align	4
.nv.constant0.kernel_cutlass_kernel_cudnngemm_swigludense_gemm_persistent_swigluPersistentDenseGemmKernel_object_at__TiledMMA_ThrLayoutVMNK21111000_PermutationMNK____MMAAtom_ThrID21_ShapeMNK25625632_TV_0:
	.zero		1512


//--------------------- SYMBOLS --------------------------

	.type		.nv.reservedSmem.offset0,@object
	.size		.nv.reservedSmem.offset0,0x4
	.type		.nv.reservedSmem.cap,@object
	.size		.nv.reservedSmem.cap,0x4
